// auto-generated by cutlass_sweep.gemm — config: {"arch": "sm_100", "cluster_m": 2, "cluster_n": 1, "dtype": "e4m3", "stages": 0, "tile_k": 32, "tile_m": 64, "tile_n": 64}
#include "cutlass/cutlass.h"
#include "cutlass/gemm/collective/collective_builder.hpp"
#include "cutlass/gemm/device/gemm_universal_adapter.h"
#include "cutlass/gemm/kernel/gemm_universal.hpp"
#include "cutlass/epilogue/collective/collective_builder.hpp"

using ElemA = cutlass::float_e4m3_t;
using ElemB = cutlass::float_e4m3_t;
using ElemCD = cutlass::float_e4m3_t;
using Acc  = float;
using TileShape    = cute::Shape<cute::_64, cute::_64, cute::_32>;
using ClusterShape = cute::Shape<cute::_2, cute::_1, cute::_1>;

using CollectiveEpilogue = typename cutlass::epilogue::collective::CollectiveBuilder<
    cutlass::arch::Sm100, cutlass::arch::OpClassTensorOp,
    TileShape, ClusterShape,
    cutlass::epilogue::collective::EpilogueTileAuto,
    Acc, Acc,
    ElemCD, cutlass::layout::RowMajor, 128 / cutlass::sizeof_bits<ElemCD>::value,
    ElemCD, cutlass::layout::RowMajor, 128 / cutlass::sizeof_bits<ElemCD>::value,
    cutlass::epilogue::collective::EpilogueScheduleAuto
  >::CollectiveOp;

using CollectiveMainloop = typename cutlass::gemm::collective::CollectiveBuilder<
    cutlass::arch::Sm100, cutlass::arch::OpClassTensorOp,
    ElemA, cutlass::layout::RowMajor, 128 / cutlass::sizeof_bits<ElemA>::value,
    ElemB, cutlass::layout::ColumnMajor, 128 / cutlass::sizeof_bits<ElemB>::value,
    Acc,
    TileShape, ClusterShape,
    cutlass::gemm::collective::StageCountAutoCarveout<static_cast<int>(sizeof(typename CollectiveEpilogue::SharedStorage))>,
    cutlass::gemm::collective::KernelScheduleAuto
  >::CollectiveOp;

using GemmKernel = cutlass::gemm::kernel::GemmUniversal<
    cute::Shape<int,int,int,int>,
    CollectiveMainloop,
    CollectiveEpilogue
>;
using Gemm = cutlass::gemm::device::GemmUniversalAdapter<GemmKernel>;

// Force the device kernel symbol into the cubin without needing a host main.
auto* _anchor = &cutlass::device_kernel<GemmKernel>;


// ===== COMPILED SASS (sm_100a) =====

	.target	sm_100a

	.elftype	@"ET_EXEC"


//--------------------- .note.nv.tkinfo           --------------------------
	.section	.note.nv.tkinfo,"",@"SHT_NOTE"
	.sectionflags	@"SHF_NOTE_NV_TKINFO"
	.tkinfo
        /*0018*/ 	.word	0x00000002
        /*0030*/ 	.string	""
        /*0030*/ 	.string	"ptxas"
        /*0030*/ 	.string	"Cuda compilation tools, release 13.0, V13.0.88"
        /*0030*/ 	.string	"Build cuda_13.0.r13.0/compiler.36424714_0"
        /*0030*/ 	.string	"-arch sm_100a -m 64 "



//--------------------- .note.nv.cuinfo           --------------------------
	.section	.note.nv.cuinfo,"",@"SHT_NOTE"
	.sectionflags	@"SHF_NOTE_NV_CUINFO"
        /*0018*/ 	.short	0x0002
        /*001a*/ 	.short	0x0064
        /*001c*/ 	.short	0x0082
	.zero		2


//--------------------- .nv.info                  --------------------------
	.section	.nv.info,"",@"SHT_CUDA_INFO"
	.align	4


	//----- nvinfo : EIATTR_REGCOUNT
	.align		4
        /*0000*/ 	.byte	0x04, 0x2f
        /*0002*/ 	.short	(.L_19 - .L_18)
	.align		4
.L_18:
        /*0004*/ 	.word	index@(_ZN7cutlass13device_kernelINS_4gemm6kernel13GemmUniversalIN4cute5tupleIJiiiiEEENS1_10collective13CollectiveMmaINS1_35MainloopSm100TmaUmmaWarpSpecializedILi54ELi2ELi4ENS5_IJNS4_1CILi2EEENSA_ILi1EEESC_EEEEENS5_IJNSA_ILi64EEESF_NSA_ILi32EEEEEENS_12float_e4m3_tENS5_IJlSC_lEEESI_SJ_NS4_8TiledMMAINS4_8MMA_AtomIJNS4_10MMA_TraitsINS4_19SM100_MMA_F8F6F4_SSEJSI_SI_fSF_SF_NS4_17integral_constantINS4_4UMMA5MajorELSQ_0EEESR_NSO_INSP_7ScaleInELSS_0EEEST_EEEEEENS4_6LayoutINS5_IJSC_SC_SC_EEENS5_IJNSA_ILi0EEESY_SY_EEEEENS5_IJNS4_10UnderscoreES11_S11_EEEEENS4_13SM90_TMA_LOADENS4_14ComposedLayoutINS4_7SwizzleILi1ELi4ELi3EEENS4_18smem_ptr_flag_bitsILi8EEENSW_INS5_IJNSA_ILi8EEESG_EEENS5_IJSG_SC_EEEEEEEvNS4_8identityENS4_23SM90_TMA_LOAD_MULTICASTES1E_vS1F_EENS_8epilogue10collective18CollectiveEpilogueINS1I_23Sm100TmaWarpSpecializedILi1ELi1ELi32ELb0ELb0EEEJSH_NS5_IJNSW_ISF_SC_EES1N_EEESI_SJ_SI_SJ_NS1I_6fusion15FusionCallbacksIS1M_NS1P_17LinearCombinationISI_fSI_fLNS_15FloatRoundStyleE2EEESH_S1O_JEEENS4_5SM1004TMEM4LOAD26SM100_TMEM_LOAD_16dp32b32xES14_NS15_INS16_ILi2ELi4ELi3EEES19_NSW_INS5_IJS1A_SF_EEENS5_IJSF_SC_EEEEEEENS4_39AutoVectorizingCopyWithAssumedAlignmentILi128EEENS4_14SM90_TMA_STOREES23_S25_S25_EEEvvEEEEvNT_6ParamsE)
        /*0008*/ 	.word	0x00000059


	//----- nvinfo : EIATTR_FRAME_SIZE
	.align		4
.L_19:
        /*000c*/ 	.byte	0x04, 0x11
        /*000e*/ 	.short	(.L_21 - .L_20)
	.align		4
.L_20:
        /*0010*/ 	.word	index@($__internal_2_$__cuda_sm10x_tcgen05_guardrail_trap_unallocated_columns_being_dealloced)
        /*0014*/ 	.word	0x00000000


	//----- nvinfo : EIATTR_FRAME_SIZE
	.align		4
.L_21:
        /*0018*/ 	.byte	0x04, 0x11
        /*001a*/ 	.short	(.L_23 - .L_22)
	.align		4
.L_22:
        /*001c*/ 	.word	index@($__internal_1_$__cuda_sm10x_tcgen05_guardrail_trap_phase_invalid_during_alloc)
        /*0020*/ 	.word	0x00000000


	//----- nvinfo : EIATTR_FRAME_SIZE
	.align		4
.L_23:
        /*0024*/ 	.byte	0x04, 0x11
        /*0026*/ 	.short	(.L_25 - .L_24)
	.align		4
.L_24:
        /*0028*/ 	.word	index@($__internal_0_$__cuda_sm10x_tcgen05_guardrail_trap_col_being_dealloced_not_returned_by_alloc)
        /*002c*/ 	.word	0x00000000


	//----- nvinfo : EIATTR_FRAME_SIZE
	.align		4
.L_25:
        /*0030*/ 	.byte	0x04, 0x11
        /*0032*/ 	.short	(.L_27 - .L_26)
	.align		4
.L_26:
        /*0034*/ 	.word	index@(_ZN7cutlass13device_kernelINS_4gemm6kernel13GemmUniversalIN4cute5tupleIJiiiiEEENS1_10collective13CollectiveMmaINS1_35MainloopSm100TmaUmmaWarpSpecializedILi54ELi2ELi4ENS5_IJNS4_1CILi2EEENSA_ILi1EEESC_EEEEENS5_IJNSA_ILi64EEESF_NSA_ILi32EEEEEENS_12float_e4m3_tENS5_IJlSC_lEEESI_SJ_NS4_8TiledMMAINS4_8MMA_AtomIJNS4_10MMA_TraitsINS4_19SM100_MMA_F8F6F4_SSEJSI_SI_fSF_SF_NS4_17integral_constantINS4_4UMMA5MajorELSQ_0EEESR_NSO_INSP_7ScaleInELSS_0EEEST_EEEEEENS4_6LayoutINS5_IJSC_SC_SC_EEENS5_IJNSA_ILi0EEESY_SY_EEEEENS5_IJNS4_10UnderscoreES11_S11_EEEEENS4_13SM90_TMA_LOADENS4_14ComposedLayoutINS4_7SwizzleILi1ELi4ELi3EEENS4_18smem_ptr_flag_bitsILi8EEENSW_INS5_IJNSA_ILi8EEESG_EEENS5_IJSG_SC_EEEEEEEvNS4_8identityENS4_23SM90_TMA_LOAD_MULTICASTES1E_vS1F_EENS_8epilogue10collective18CollectiveEpilogueINS1I_23Sm100TmaWarpSpecializedILi1ELi1ELi32ELb0ELb0EEEJSH_NS5_IJNSW_ISF_SC_EES1N_EEESI_SJ_SI_SJ_NS1I_6fusion15FusionCallbacksIS1M_NS1P_17LinearCombinationISI_fSI_fLNS_15FloatRoundStyleE2EEESH_S1O_JEEENS4_5SM1004TMEM4LOAD26SM100_TMEM_LOAD_16dp32b32xES14_NS15_INS16_ILi2ELi4ELi3EEES19_NSW_INS5_IJS1A_SF_EEENS5_IJSF_SC_EEEEEEENS4_39AutoVectorizingCopyWithAssumedAlignmentILi128EEENS4_14SM90_TMA_STOREES23_S25_S25_EEEvvEEEEvNT_6ParamsE)
        /*0038*/ 	.word	0x00000000


	//----- nvinfo : EIATTR_MIN_STACK_SIZE
	.align		4
.L_27:
        /*003c*/ 	.byte	0x04, 0x12
        /*003e*/ 	.short	(.L_29 - .L_28)
	.align		4
.L_28:
        /*0040*/ 	.word	index@(_ZN7cutlass13device_kernelINS_4gemm6kernel13GemmUniversalIN4cute5tupleIJiiiiEEENS1_10collective13CollectiveMmaINS1_35MainloopSm100TmaUmmaWarpSpecializedILi54ELi2ELi4ENS5_IJNS4_1CILi2EEENSA_ILi1EEESC_EEEEENS5_IJNSA_ILi64EEESF_NSA_ILi32EEEEEENS_12float_e4m3_tENS5_IJlSC_lEEESI_SJ_NS4_8TiledMMAINS4_8MMA_AtomIJNS4_10MMA_TraitsINS4_19SM100_MMA_F8F6F4_SSEJSI_SI_fSF_SF_NS4_17integral_constantINS4_4UMMA5MajorELSQ_0EEESR_NSO_INSP_7ScaleInELSS_0EEEST_EEEEEENS4_6LayoutINS5_IJSC_SC_SC_EEENS5_IJNSA_ILi0EEESY_SY_EEEEENS5_IJNS4_10UnderscoreES11_S11_EEEEENS4_13SM90_TMA_LOADENS4_14ComposedLayoutINS4_7SwizzleILi1ELi4ELi3EEENS4_18smem_ptr_flag_bitsILi8EEENSW_INS5_IJNSA_ILi8EEESG_EEENS5_IJSG_SC_EEEEEEEvNS4_8identityENS4_23SM90_TMA_LOAD_MULTICASTES1E_vS1F_EENS_8epilogue10collective18CollectiveEpilogueINS1I_23Sm100TmaWarpSpecializedILi1ELi1ELi32ELb0ELb0EEEJSH_NS5_IJNSW_ISF_SC_EES1N_EEESI_SJ_SI_SJ_NS1I_6fusion15FusionCallbacksIS1M_NS1P_17LinearCombinationISI_fSI_fLNS_15FloatRoundStyleE2EEESH_S1O_JEEENS4_5SM1004TMEM4LOAD26SM100_TMEM_LOAD_16dp32b32xES14_NS15_INS16_ILi2ELi4ELi3EEES19_NSW_INS5_IJS1A_SF_EEENS5_IJSF_SC_EEEEEEENS4_39AutoVectorizingCopyWithAssumedAlignmentILi128EEENS4_14SM90_TMA_STOREES23_S25_S25_EEEvvEEEEvNT_6ParamsE)
        /*0044*/ 	.word	0x00000000
.L_29:


//--------------------- .nv.compat                --------------------------
	.section	.nv.compat,"",@"SHT_CUDA_COMPAT_INFO"
	.align	4
        /*0000*/ 	.byte	0x02, 0x09, 0x01, 0x00, 0x02, 0x02, 0x02, 0x00, 0x02, 0x05, 0x05, 0x00, 0x03, 0x07, 0x01, 0x01
        /*0010*/ 	.byte	0x02, 0x03, 0x01, 0x00, 0x02, 0x06, 0x01, 0x00, 0x04, 0x0b, 0x08, 0x00, 0x09, 0x00, 0x00, 0x00
        /*0020*/ 	.byte	0x00, 0x00, 0x00, 0x00


//--------------------- .nv.info._ZN7cutlass13device_kernelINS_4gemm6kernel13GemmUniversalIN4cute5tupleIJiiiiEEENS1_10collective13CollectiveMmaINS1_35MainloopSm100TmaUmmaWarpSpecializedILi54ELi2ELi4ENS5_IJNS4_1CILi2EEENSA_ILi1EEESC_EEEEENS5_IJNSA_ILi64EEESF_NSA_ILi32EEEEEENS_12float_e4m3_tENS5_IJlSC_lEEESI_SJ_NS4_8TiledMMAINS4_8MMA_AtomIJNS4_10MMA_TraitsINS4_19SM100_MMA_F8F6F4_SSEJSI_SI_fSF_SF_NS4_17integral_constantINS4_4UMMA5MajorELSQ_0EEESR_NSO_INSP_7ScaleInELSS_0EEEST_EEEEEENS4_6LayoutINS5_IJSC_SC_SC_EEENS5_IJNSA_ILi0EEESY_SY_EEEEENS5_IJNS4_10UnderscoreES11_S11_EEEEENS4_13SM90_TMA_LOADENS4_14ComposedLayoutINS4_7SwizzleILi1ELi4ELi3EEENS4_18smem_ptr_flag_bitsILi8EEENSW_INS5_IJNSA_ILi8EEESG_EEENS5_IJSG_SC_EEEEEEEvNS4_8identityENS4_23SM90_TMA_LOAD_MULTICASTES1E_vS1F_EENS_8epilogue10collective18CollectiveEpilogueINS1I_23Sm100TmaWarpSpecializedILi1ELi1ELi32ELb0ELb0EEEJSH_NS5_IJNSW_ISF_SC_EES1N_EEESI_SJ_SI_SJ_NS1I_6fusion15FusionCallbacksIS1M_NS1P_17LinearCombinationISI_fSI_fLNS_15FloatRoundStyleE2EEESH_S1O_JEEENS4_5SM1004TMEM4LOAD26SM100_TMEM_LOAD_16dp32b32xES14_NS15_INS16_ILi2ELi4ELi3EEES19_NSW_INS5_IJS1A_SF_EEENS5_IJSF_SC_EEEEEEENS4_39AutoVectorizingCopyWithAssumedAlignmentILi128EEENS4_14SM90_TMA_STOREES23_S25_S25_EEEvvEEEEvNT_6ParamsE --------------------------
	.section	.nv.info._ZN7cutlass13device_kernelINS_4gemm6kernel13GemmUniversalIN4cute5tupleIJiiiiEEENS1_10collective13CollectiveMmaINS1_35MainloopSm100TmaUmmaWarpSpecializedILi54ELi2ELi4ENS5_IJNS4_1CILi2EEENSA_ILi1EEESC_EEEEENS5_IJNSA_ILi64EEESF_NSA_ILi32EEEEEENS_12float_e4m3_tENS5_IJlSC_lEEESI_SJ_NS4_8TiledMMAINS4_8MMA_AtomIJNS4_10MMA_TraitsINS4_19SM100_MMA_F8F6F4_SSEJSI_SI_fSF_SF_NS4_17integral_constantINS4_4UMMA5MajorELSQ_0EEESR_NSO_INSP_7ScaleInELSS_0EEEST_EEEEEENS4_6LayoutINS5_IJSC_SC_SC_EEENS5_IJNSA_ILi0EEESY_SY_EEEEENS5_IJNS4_10UnderscoreES11_S11_EEEEENS4_13SM90_TMA_LOADENS4_14ComposedLayoutINS4_7SwizzleILi1ELi4ELi3EEENS4_18smem_ptr_flag_bitsILi8EEENSW_INS5_IJNSA_ILi8EEESG_EEENS5_IJSG_SC_EEEEEEEvNS4_8identityENS4_23SM90_TMA_LOAD_MULTICASTES1E_vS1F_EENS_8epilogue10collective18CollectiveEpilogueINS1I_23Sm100TmaWarpSpecializedILi1ELi1ELi32ELb0ELb0EEEJSH_NS5_IJNSW_ISF_SC_EES1N_EEESI_SJ_SI_SJ_NS1I_6fusion15FusionCallbacksIS1M_NS1P_17LinearCombinationISI_fSI_fLNS_15FloatRoundStyleE2EEESH_S1O_JEEENS4_5SM1004TMEM4LOAD26SM100_TMEM_LOAD_16dp32b32xES14_NS15_INS16_ILi2ELi4ELi3EEES19_NSW_INS5_IJS1A_SF_EEENS5_IJSF_SC_EEEEEEENS4_39AutoVectorizingCopyWithAssumedAlignmentILi128EEENS4_14SM90_TMA_STOREES23_S25_S25_EEEvvEEEEvNT_6ParamsE,"",@"SHT_CUDA_INFO"
	.sectionflags	@""
	.align	4


	//----- nvinfo : EIATTR_CUDA_API_VERSION
	.align		4
        /*0000*/ 	.byte	0x04, 0x37
        /*0002*/ 	.short	(.L_31 - .L_30)
.L_30:
        /*0004*/ 	.word	0x00000082


	//----- nvinfo : EIATTR_KPARAM_INFO
	.align		4
.L_31:
        /*0008*/ 	.byte	0x04, 0x17
        /*000a*/ 	.short	(.L_33 - .L_32)
.L_32:
        /*000c*/ 	.word	0x00000000
        /*0010*/ 	.short	0x0000
        /*0012*/ 	.short	0x0000
        /*0014*/ 	.byte	0x00, 0xf0, 0x01, 0x20


	//----- nvinfo : EIATTR_AT_ENTRY_FRAGMENTS
	.align		4
.L_33:
        /*0018*/ 	.byte	0x04, 0x4f
        /*001a*/ 	.short	(.L_35 - .L_34)


	//   ....[0]....
.L_34:
        /*001c*/ 	.word	0x00000006


	//----- nvinfo : EIATTR_RESERVED_SMEM_USED
	.align		4
.L_35:
        /*0020*/ 	.byte	0x01, 0x41
	.zero		2


	//----- nvinfo : EIATTR_SPARSE_MMA_MASK
	.align		4
        /*0024*/ 	.byte	0x03, 0x50
        /*0026*/ 	.short	0x0000


	//----- nvinfo : EIATTR_TCGEN05_1CTA_USED
	.align		4
        /*0028*/ 	.byte	0x01, 0x51
	.zero		2


	//----- nvinfo : EIATTR_MAXREG_COUNT
	.align		4
        /*002c*/ 	.byte	0x03, 0x1b
        /*002e*/ 	.short	0x00ff


	//----- nvinfo : EIATTR_NUM_BARRIERS
	.align		4
        /*0030*/ 	.byte	0x02, 0x4c
        /*0032*/ 	.byte	0x07
	.zero		1


	//----- nvinfo : EIATTR_EXTERNS
	.align		4
        /*0034*/ 	.byte	0x04, 0x0f
        /*0036*/ 	.short	(.L_37 - .L_36)


	//   ....[0]....
	.align		4
.L_36:
        /*0038*/ 	.word	index@(__assertfail)


	//----- nvinfo : EIATTR_MERCURY_ISA_VERSION
	.align		4
.L_37:
        /*003c*/ 	.byte	0x03, 0x5f
        /*003e*/ 	.short	0x0101


	//----- nvinfo : EIATTR_INT_WARP_WIDE_INSTR_OFFSETS
	.align		4
        /*0040*/ 	.byte	0x04, 0x31
        /*0042*/ 	.short	(.L_39 - .L_38)


	//   ....[0]....
.L_38:
        /*0044*/ 	.word	0x00005d30


	//   ....[1]....
        /*0048*/ 	.word	0x00005d60


	//   ....[2]....
        /*004c*/ 	.word	0x00005d80


	//   ....[3]....
        /*0050*/ 	.word	0x00006960


	//   ....[4]....
        /*0054*/ 	.word	0x00006a10


	//----- nvinfo : EIATTR_COOP_GROUP_MASK_REGIDS
	.align		4
.L_39:
        /*0058*/ 	.byte	0x04, 0x29
        /*005a*/ 	.short	(.L_41 - .L_40)


	//   ....[0]....
.L_40:
        /*005c*/ 	.word	0xffffffff


	//   ....[1]....
        /*0060*/ 	.word	0xffffffff


	//   ....[2]....
        /*0064*/ 	.word	0xffffffff


	//   ....[3]....
        /*0068*/ 	.word	0xffffffff


	//   ....[4]....
        /*006c*/ 	.word	0xffffffff


	//   ....[5]....
        /*0070*/ 	.word	0xffffffff


	//   ....[6]....
        /*0074*/ 	.word	0xffffffff


	//   ....[7]....
        /*0078*/ 	.word	0xffffffff


	//   ....[8]....
        /*007c*/ 	.word	0xffffffff


	//   ....[9]....
        /*0080*/ 	.word	0xffffffff


	//   ....[10]....
        /*0084*/ 	.word	0xffffffff


	//   ....[11]....
        /*0088*/ 	.word	0xffffffff


	//   ....[12]....
        /*008c*/ 	.word	0xffffffff


	//   ....[13]....
        /*0090*/ 	.word	0xffffffff


	//----- nvinfo : EIATTR_COOP_GROUP_INSTR_OFFSETS
	.align		4
.L_41:
        /*0094*/ 	.byte	0x04, 0x28
        /*0096*/ 	.short	(.L_43 - .L_42)


	//   ....[0]....
.L_42:
        /*0098*/ 	.word	0x00000080


	//   ....[1]....
        /*009c*/ 	.word	0x000004e0


	//   ....[2]....
        /*00a0*/ 	.word	0x00000ce0


	//   ....[3]....
        /*00a4*/ 	.word	0x00000e20


	//   ....[4]....
        /*00a8*/ 	.word	0x00000f20


	//   ....[5]....
        /*00ac*/ 	.word	0x00001090


	//   ....[6]....
        /*00b0*/ 	.word	0x00001230


	//   ....[7]....
        /*00b4*/ 	.word	0x000013f0


	//   ....[8]....
        /*00b8*/ 	.word	0x000025b0


	//   ....[9]....
        /*00bc*/ 	.word	0x00005070


	//   ....[10]....
        /*00c0*/ 	.word	0x00005280


	//   ....[11]....
        /*00c4*/ 	.word	0x000052b0


	//   ....[12]....
        /*00c8*/ 	.word	0x00005c10


	//   ....[13]....
        /*00cc*/ 	.word	0x00005e40


	//----- nvinfo : EIATTR_VRC_CTA_INIT_COUNT
	.align		4
.L_43:
        /*00d0*/ 	.byte	0x02, 0x4a
        /*00d2*/ 	.byte	0x80
	.zero		1


	//----- nvinfo : EIATTR_SYSCALL_OFFSETS
	.align		4
        /*00d4*/ 	.byte	0x04, 0x46
        /*00d6*/ 	.short	(.L_45 - .L_44)


	//   ....[0]....
.L_44:
        /*00d8*/ 	.word	0x00007580


	//   ....[1]....
        /*00dc*/ 	.word	0x000076c0


	//   ....[2]....
        /*00e0*/ 	.word	0x00007e40


	//----- nvinfo : EIATTR_MBARRIER_INSTR_OFFSETS
	.align		4
.L_45:
        /*00e4*/ 	.byte	0x04, 0x39
        /*00e6*/ 	.short	(.L_47 - .L_46)


	//   ....[0]....
.L_46:
        /*00e8*/ 	.word	0x00000600
        /*00ec*/ 	.word	0x000000ff
        /*00f0*/ 	.word	0x00000000
        /*00f4*/ 	.short	0x0100
        /*00f6*/ 	.byte	0x04
	.zero		1


	//   ....[1]....
        /*00f8*/ 	.word	0x00000610
        /*00fc*/ 	.word	0x000000ff
        /*0100*/ 	.word	0x000001b0
        /*0104*/ 	.short	0x0100
        /*0106*/ 	.byte	0x04
	.zero		1


	//   ....[2]....
        /*0108*/ 	.word	0x00000620
        /*010c*/ 	.word	0x000000ff
        /*0110*/ 	.word	0x00000008
        /*0114*/ 	.short	0x0100
        /*0116*/ 	.byte	0x04
	.zero		1


	//   ....[3]....
        /*0118*/ 	.word	0x00000630
        /*011c*/ 	.word	0x000000ff
        /*0120*/ 	.word	0x000001b8
        /*0124*/ 	.short	0x0100
        /*0126*/ 	.byte	0x04
	.zero		1


	//   ....[4]....
        /*0128*/ 	.word	0x00000640
        /*012c*/ 	.word	0x000000ff
        /*0130*/ 	.word	0x00000010
        /*0134*/ 	.short	0x0100
        /*0136*/ 	.byte	0x04
	.zero		1


	//   ....[5]....
        /*0138*/ 	.word	0x00000650
        /*013c*/ 	.word	0x000000ff
        /*0140*/ 	.word	0x000001c0
        /*0144*/ 	.short	0x0100
        /*0146*/ 	.byte	0x04
	.zero		1


	//   ....[6]....
        /*0148*/ 	.word	0x00000660
        /*014c*/ 	.word	0x000000ff
        /*0150*/ 	.word	0x00000018
        /*0154*/ 	.short	0x0100
        /*0156*/ 	.byte	0x04
	.zero		1


	//   ....[7]....
        /*0158*/ 	.word	0x00000670
        /*015c*/ 	.word	0x000000ff
        /*0160*/ 	.word	0x000001c8
        /*0164*/ 	.short	0x0100
        /*0166*/ 	.byte	0x04
	.zero		1


	//   ....[8]....
        /*0168*/ 	.word	0x00000680
        /*016c*/ 	.word	0x000000ff
        /*0170*/ 	.word	0x00000020
        /*0174*/ 	.short	0x0100
        /*0176*/ 	.byte	0x04
	.zero		1


	//   ....[9]....
        /*0178*/ 	.word	0x00000690
        /*017c*/ 	.word	0x000000ff
        /*0180*/ 	.word	0x000001d0
        /*0184*/ 	.short	0x0100
        /*0186*/ 	.byte	0x04
	.zero		1


	//   ....[10]....
        /*0188*/ 	.word	0x000006a0
        /*018c*/ 	.word	0x000000ff
        /*0190*/ 	.word	0x00000028
        /*0194*/ 	.short	0x0100
        /*0196*/ 	.byte	0x04
	.zero		1


	//   ....[11]....
        /*0198*/ 	.word	0x000006b0
        /*019c*/ 	.word	0x000000ff
        /*01a0*/ 	.word	0x000001d8
        /*01a4*/ 	.short	0x0100
        /*01a6*/ 	.byte	0x04
	.zero		1


	//   ....[12]....
        /*01a8*/ 	.word	0x000006c0
        /*01ac*/ 	.word	0x000000ff
        /*01b0*/ 	.word	0x00000030
        /*01b4*/ 	.short	0x0100
        /*01b6*/ 	.byte	0x04
	.zero		1


	//   ....[13]....
        /*01b8*/ 	.word	0x000006d0
        /*01bc*/ 	.word	0x000000ff
        /*01c0*/ 	.word	0x000001e0
        /*01c4*/ 	.short	0x0100
        /*01c6*/ 	.byte	0x04
	.zero		1


	//   ....[14]....
        /*01c8*/ 	.word	0x000006e0
        /*01cc*/ 	.word	0x000000ff
        /*01d0*/ 	.word	0x00000038
        /*01d4*/ 	.short	0x0100
        /*01d6*/ 	.byte	0x04
	.zero		1


	//   ....[15]....
        /*01d8*/ 	.word	0x000006f0
        /*01dc*/ 	.word	0x000000ff
        /*01e0*/ 	.word	0x000001e8
        /*01e4*/ 	.short	0x0100
        /*01e6*/ 	.byte	0x04
	.zero		1


	//   ....[16]....
        /*01e8*/ 	.word	0x00000700
        /*01ec*/ 	.word	0x000000ff
        /*01f0*/ 	.word	0x00000040
        /*01f4*/ 	.short	0x0100
        /*01f6*/ 	.byte	0x04
	.zero		1


	//   ....[17]....
        /*01f8*/ 	.word	0x00000710
        /*01fc*/ 	.word	0x000000ff
        /*0200*/ 	.word	0x000001f0
        /*0204*/ 	.short	0x0100
        /*0206*/ 	.byte	0x04
	.zero		1


	//   ....[18]....
        /*0208*/ 	.word	0x00000720
        /*020c*/ 	.word	0x000000ff
        /*0210*/ 	.word	0x00000048
        /*0214*/ 	.short	0x0100
        /*0216*/ 	.byte	0x04
	.zero		1


	//   ....[19]....
        /*0218*/ 	.word	0x00000730
        /*021c*/ 	.word	0x000000ff
        /*0220*/ 	.word	0x000001f8
        /*0224*/ 	.short	0x0100
        /*0226*/ 	.byte	0x04
	.zero		1


	//   ....[20]....
        /*0228*/ 	.word	0x00000740
        /*022c*/ 	.word	0x000000ff
        /*0230*/ 	.word	0x00000050
        /*0234*/ 	.short	0x0100
        /*0236*/ 	.byte	0x04
	.zero		1


	//   ....[21]....
        /*0238*/ 	.word	0x00000750
        /*023c*/ 	.word	0x000000ff
        /*0240*/ 	.word	0x00000200
        /*0244*/ 	.short	0x0100
        /*0246*/ 	.byte	0x04
	.zero		1


	//   ....[22]....
        /*0248*/ 	.word	0x00000760
        /*024c*/ 	.word	0x000000ff
        /*0250*/ 	.word	0x00000058
        /*0254*/ 	.short	0x0100
        /*0256*/ 	.byte	0x04
	.zero		1


	//   ....[23]....
        /*0258*/ 	.word	0x00000770
        /*025c*/ 	.word	0x000000ff
        /*0260*/ 	.word	0x00000208
        /*0264*/ 	.short	0x0100
        /*0266*/ 	.byte	0x04
	.zero		1


	//   ....[24]....
        /*0268*/ 	.word	0x00000780
        /*026c*/ 	.word	0x000000ff
        /*0270*/ 	.word	0x00000060
        /*0274*/ 	.short	0x0100
        /*0276*/ 	.byte	0x04
	.zero		1


	//   ....[25]....
        /*0278*/ 	.word	0x00000790
        /*027c*/ 	.word	0x000000ff
        /*0280*/ 	.word	0x00000210
        /*0284*/ 	.short	0x0100
        /*0286*/ 	.byte	0x04
	.zero		1


	//   ....[26]....
        /*0288*/ 	.word	0x000007a0
        /*028c*/ 	.word	0x000000ff
        /*0290*/ 	.word	0x00000068
        /*0294*/ 	.short	0x0100
        /*0296*/ 	.byte	0x04
	.zero		1


	//   ....[27]....
        /*0298*/ 	.word	0x000007b0
        /*029c*/ 	.word	0x000000ff
        /*02a0*/ 	.word	0x00000218
        /*02a4*/ 	.short	0x0100
        /*02a6*/ 	.byte	0x04
	.zero		1


	//   ....[28]....
        /*02a8*/ 	.word	0x000007c0
        /*02ac*/ 	.word	0x000000ff
        /*02b0*/ 	.word	0x00000070
        /*02b4*/ 	.short	0x0100
        /*02b6*/ 	.byte	0x04
	.zero		1


	//   ....[29]....
        /*02b8*/ 	.word	0x000007d0
        /*02bc*/ 	.word	0x000000ff
        /*02c0*/ 	.word	0x00000220
        /*02c4*/ 	.short	0x0100
        /*02c6*/ 	.byte	0x04
	.zero		1


	//   ....[30]....
        /*02c8*/ 	.word	0x000007e0
        /*02cc*/ 	.word	0x000000ff
        /*02d0*/ 	.word	0x00000078
        /*02d4*/ 	.short	0x0100
        /*02d6*/ 	.byte	0x04
	.zero		1


	//   ....[31]....
        /*02d8*/ 	.word	0x000007f0
        /*02dc*/ 	.word	0x000000ff
        /*02e0*/ 	.word	0x00000228
        /*02e4*/ 	.short	0x0100
        /*02e6*/ 	.byte	0x04
	.zero		1


	//   ....[32]....
        /*02e8*/ 	.word	0x00000800
        /*02ec*/ 	.word	0x000000ff
        /*02f0*/ 	.word	0x00000080
        /*02f4*/ 	.short	0x0100
        /*02f6*/ 	.byte	0x04
	.zero		1


	//   ....[33]....
        /*02f8*/ 	.word	0x00000810
        /*02fc*/ 	.word	0x000000ff
        /*0300*/ 	.word	0x00000230
        /*0304*/ 	.short	0x0100
        /*0306*/ 	.byte	0x04
	.zero		1


	//   ....[34]....
        /*0308*/ 	.word	0x00000820
        /*030c*/ 	.word	0x000000ff
        /*0310*/ 	.word	0x00000088
        /*0314*/ 	.short	0x0100
        /*0316*/ 	.byte	0x04
	.zero		1


	//   ....[35]....
        /*0318*/ 	.word	0x00000830
        /*031c*/ 	.word	0x000000ff
        /*0320*/ 	.word	0x00000238
        /*0324*/ 	.short	0x0100
        /*0326*/ 	.byte	0x04
	.zero		1


	//   ....[36]....
        /*0328*/ 	.word	0x00000840
        /*032c*/ 	.word	0x000000ff
        /*0330*/ 	.word	0x00000090
        /*0334*/ 	.short	0x0100
        /*0336*/ 	.byte	0x04
	.zero		1


	//   ....[37]....
        /*0338*/ 	.word	0x00000850
        /*033c*/ 	.word	0x000000ff
        /*0340*/ 	.word	0x00000240
        /*0344*/ 	.short	0x0100
        /*0346*/ 	.byte	0x04
	.zero		1


	//   ....[38]....
        /*0348*/ 	.word	0x00000860
        /*034c*/ 	.word	0x000000ff
        /*0350*/ 	.word	0x00000098
        /*0354*/ 	.short	0x0100
        /*0356*/ 	.byte	0x04
	.zero		1


	//   ....[39]....
        /*0358*/ 	.word	0x00000870
        /*035c*/ 	.word	0x000000ff
        /*0360*/ 	.word	0x00000248
        /*0364*/ 	.short	0x0100
        /*0366*/ 	.byte	0x04
	.zero		1


	//   ....[40]....
        /*0368*/ 	.word	0x00000880
        /*036c*/ 	.word	0x000000ff
        /*0370*/ 	.word	0x000000a0
        /*0374*/ 	.short	0x0100
        /*0376*/ 	.byte	0x04
	.zero		1


	//   ....[41]....
        /*0378*/ 	.word	0x00000890
        /*037c*/ 	.word	0x000000ff
        /*0380*/ 	.word	0x00000250
        /*0384*/ 	.short	0x0100
        /*0386*/ 	.byte	0x04
	.zero		1


	//   ....[42]....
        /*0388*/ 	.word	0x000008a0
        /*038c*/ 	.word	0x000000ff
        /*0390*/ 	.word	0x000000a8
        /*0394*/ 	.short	0x0100
        /*0396*/ 	.byte	0x04
	.zero		1


	//   ....[43]....
        /*0398*/ 	.word	0x000008b0
        /*039c*/ 	.word	0x000000ff
        /*03a0*/ 	.word	0x00000258
        /*03a4*/ 	.short	0x0100
        /*03a6*/ 	.byte	0x04
	.zero		1


	//   ....[44]....
        /*03a8*/ 	.word	0x000008c0
        /*03ac*/ 	.word	0x000000ff
        /*03b0*/ 	.word	0x000000b0
        /*03b4*/ 	.short	0x0100
        /*03b6*/ 	.byte	0x04
	.zero		1


	//   ....[45]....
        /*03b8*/ 	.word	0x000008d0
        /*03bc*/ 	.word	0x000000ff
        /*03c0*/ 	.word	0x00000260
        /*03c4*/ 	.short	0x0100
        /*03c6*/ 	.byte	0x04
	.zero		1


	//   ....[46]....
        /*03c8*/ 	.word	0x000008e0
        /*03cc*/ 	.word	0x000000ff
        /*03d0*/ 	.word	0x000000b8
        /*03d4*/ 	.short	0x0100
        /*03d6*/ 	.byte	0x04
	.zero		1


	//   ....[47]....
        /*03d8*/ 	.word	0x000008f0
        /*03dc*/ 	.word	0x000000ff
        /*03e0*/ 	.word	0x00000268
        /*03e4*/ 	.short	0x0100
        /*03e6*/ 	.byte	0x04
	.zero		1


	//   ....[48]....
        /*03e8*/ 	.word	0x00000900
        /*03ec*/ 	.word	0x000000ff
        /*03f0*/ 	.word	0x000000c0
        /*03f4*/ 	.short	0x0100
        /*03f6*/ 	.byte	0x04
	.zero		1


	//   ....[49]....
        /*03f8*/ 	.word	0x00000910
        /*03fc*/ 	.word	0x000000ff
        /*0400*/ 	.word	0x00000270
        /*0404*/ 	.short	0x0100
        /*0406*/ 	.byte	0x04
	.zero		1


	//   ....[50]....
        /*0408*/ 	.word	0x00000920
        /*040c*/ 	.word	0x000000ff
        /*0410*/ 	.word	0x000000c8
        /*0414*/ 	.short	0x0100
        /*0416*/ 	.byte	0x04
	.zero		1


	//   ....[51]....
        /*0418*/ 	.word	0x00000930
        /*041c*/ 	.word	0x000000ff
        /*0420*/ 	.word	0x00000278
        /*0424*/ 	.short	0x0100
        /*0426*/ 	.byte	0x04
	.zero		1


	//   ....[52]....
        /*0428*/ 	.word	0x00000940
        /*042c*/ 	.word	0x000000ff
        /*0430*/ 	.word	0x000000d0
        /*0434*/ 	.short	0x0100
        /*0436*/ 	.byte	0x04
	.zero		1


	//   ....[53]....
        /*0438*/ 	.word	0x00000950
        /*043c*/ 	.word	0x000000ff
        /*0440*/ 	.word	0x00000280
        /*0444*/ 	.short	0x0100
        /*0446*/ 	.byte	0x04
	.zero		1


	//   ....[54]....
        /*0448*/ 	.word	0x00000960
        /*044c*/ 	.word	0x000000ff
        /*0450*/ 	.word	0x000000d8
        /*0454*/ 	.short	0x0100
        /*0456*/ 	.byte	0x04
	.zero		1


	//   ....[55]....
        /*0458*/ 	.word	0x00000970
        /*045c*/ 	.word	0x000000ff
        /*0460*/ 	.word	0x00000288
        /*0464*/ 	.short	0x0100
        /*0466*/ 	.byte	0x04
	.zero		1


	//   ....[56]....
        /*0468*/ 	.word	0x00000980
        /*046c*/ 	.word	0x000000ff
        /*0470*/ 	.word	0x000000e0
        /*0474*/ 	.short	0x0100
        /*0476*/ 	.byte	0x04
	.zero		1


	//   ....[57]....
        /*0478*/ 	.word	0x00000990
        /*047c*/ 	.word	0x000000ff
        /*0480*/ 	.word	0x00000290
        /*0484*/ 	.short	0x0100
        /*0486*/ 	.byte	0x04
	.zero		1


	//   ....[58]....
        /*0488*/ 	.word	0x000009a0
        /*048c*/ 	.word	0x000000ff
        /*0490*/ 	.word	0x000000e8
        /*0494*/ 	.short	0x0100
        /*0496*/ 	.byte	0x04
	.zero		1


	//   ....[59]....
        /*0498*/ 	.word	0x000009b0
        /*049c*/ 	.word	0x000000ff
        /*04a0*/ 	.word	0x00000298
        /*04a4*/ 	.short	0x0100
        /*04a6*/ 	.byte	0x04
	.zero		1


	//   ....[60]....
        /*04a8*/ 	.word	0x000009c0
        /*04ac*/ 	.word	0x000000ff
        /*04b0*/ 	.word	0x000000f0
        /*04b4*/ 	.short	0x0100
        /*04b6*/ 	.byte	0x04
	.zero		1


	//   ....[61]....
        /*04b8*/ 	.word	0x000009d0
        /*04bc*/ 	.word	0x000000ff
        /*04c0*/ 	.word	0x000002a0
        /*04c4*/ 	.short	0x0100
        /*04c6*/ 	.byte	0x04
	.zero		1


	//   ....[62]....
        /*04c8*/ 	.word	0x000009e0
        /*04cc*/ 	.word	0x000000ff
        /*04d0*/ 	.word	0x000000f8
        /*04d4*/ 	.short	0x0100
        /*04d6*/ 	.byte	0x04
	.zero		1


	//   ....[63]....
        /*04d8*/ 	.word	0x000009f0
        /*04dc*/ 	.word	0x000000ff
        /*04e0*/ 	.word	0x000002a8
        /*04e4*/ 	.short	0x0100
        /*04e6*/ 	.byte	0x04
	.zero		1


	//   ....[64]....
        /*04e8*/ 	.word	0x00000a00
        /*04ec*/ 	.word	0x000000ff
        /*04f0*/ 	.word	0x00000100
        /*04f4*/ 	.short	0x0100
        /*04f6*/ 	.byte	0x04
	.zero		1


	//   ....[65]....
        /*04f8*/ 	.word	0x00000a10
        /*04fc*/ 	.word	0x000000ff
        /*0500*/ 	.word	0x000002b0
        /*0504*/ 	.short	0x0100
        /*0506*/ 	.byte	0x04
	.zero		1


	//   ....[66]....
        /*0508*/ 	.word	0x00000a20
        /*050c*/ 	.word	0x000000ff
        /*0510*/ 	.word	0x00000108
        /*0514*/ 	.short	0x0100
        /*0516*/ 	.byte	0x04
	.zero		1


	//   ....[67]....
        /*0518*/ 	.word	0x00000a30
        /*051c*/ 	.word	0x000000ff
        /*0520*/ 	.word	0x000002b8
        /*0524*/ 	.short	0x0100
        /*0526*/ 	.byte	0x04
	.zero		1


	//   ....[68]....
        /*0528*/ 	.word	0x00000a40
        /*052c*/ 	.word	0x000000ff
        /*0530*/ 	.word	0x00000110
        /*0534*/ 	.short	0x0100
        /*0536*/ 	.byte	0x04
	.zero		1


	//   ....[69]....
        /*0538*/ 	.word	0x00000a50
        /*053c*/ 	.word	0x000000ff
        /*0540*/ 	.word	0x000002c0
        /*0544*/ 	.short	0x0100
        /*0546*/ 	.byte	0x04
	.zero		1


	//   ....[70]....
        /*0548*/ 	.word	0x00000a60
        /*054c*/ 	.word	0x000000ff
        /*0550*/ 	.word	0x00000118
        /*0554*/ 	.short	0x0100
        /*0556*/ 	.byte	0x04
	.zero		1


	//   ....[71]....
        /*0558*/ 	.word	0x00000a70
        /*055c*/ 	.word	0x000000ff
        /*0560*/ 	.word	0x000002c8
        /*0564*/ 	.short	0x0100
        /*0566*/ 	.byte	0x04
	.zero		1


	//   ....[72]....
        /*0568*/ 	.word	0x00000a80
        /*056c*/ 	.word	0x000000ff
        /*0570*/ 	.word	0x00000120
        /*0574*/ 	.short	0x0100
        /*0576*/ 	.byte	0x04
	.zero		1


	//   ....[73]....
        /*0578*/ 	.word	0x00000a90
        /*057c*/ 	.word	0x000000ff
        /*0580*/ 	.word	0x000002d0
        /*0584*/ 	.short	0x0100
        /*0586*/ 	.byte	0x04
	.zero		1


	//   ....[74]....
        /*0588*/ 	.word	0x00000aa0
        /*058c*/ 	.word	0x000000ff
        /*0590*/ 	.word	0x00000128
        /*0594*/ 	.short	0x0100
        /*0596*/ 	.byte	0x04
	.zero		1


	//   ....[75]....
        /*0598*/ 	.word	0x00000ab0
        /*059c*/ 	.word	0x000000ff
        /*05a0*/ 	.word	0x000002d8
        /*05a4*/ 	.short	0x0100
        /*05a6*/ 	.byte	0x04
	.zero		1


	//   ....[76]....
        /*05a8*/ 	.word	0x00000ac0
        /*05ac*/ 	.word	0x000000ff
        /*05b0*/ 	.word	0x00000130
        /*05b4*/ 	.short	0x0100
        /*05b6*/ 	.byte	0x04
	.zero		1


	//   ....[77]....
        /*05b8*/ 	.word	0x00000ad0
        /*05bc*/ 	.word	0x000000ff
        /*05c0*/ 	.word	0x000002e0
        /*05c4*/ 	.short	0x0100
        /*05c6*/ 	.byte	0x04
	.zero		1


	//   ....[78]....
        /*05c8*/ 	.word	0x00000ae0
        /*05cc*/ 	.word	0x000000ff
        /*05d0*/ 	.word	0x00000138
        /*05d4*/ 	.short	0x0100
        /*05d6*/ 	.byte	0x04
	.zero		1


	//   ....[79]....
        /*05d8*/ 	.word	0x00000af0
        /*05dc*/ 	.word	0x000000ff
        /*05e0*/ 	.word	0x000002e8
        /*05e4*/ 	.short	0x0100
        /*05e6*/ 	.byte	0x04
	.zero		1


	//   ....[80]....
        /*05e8*/ 	.word	0x00000b00
        /*05ec*/ 	.word	0x000000ff
        /*05f0*/ 	.word	0x00000140
        /*05f4*/ 	.short	0x0100
        /*05f6*/ 	.byte	0x04
	.zero		1


	//   ....[81]....
        /*05f8*/ 	.word	0x00000b10
        /*05fc*/ 	.word	0x000000ff
        /*0600*/ 	.word	0x000002f0
        /*0604*/ 	.short	0x0100
        /*0606*/ 	.byte	0x04
	.zero		1


	//   ....[82]....
        /*0608*/ 	.word	0x00000b20
        /*060c*/ 	.word	0x000000ff
        /*0610*/ 	.word	0x00000148
        /*0614*/ 	.short	0x0100
        /*0616*/ 	.byte	0x04
	.zero		1


	//   ....[83]....
        /*0618*/ 	.word	0x00000b30
        /*061c*/ 	.word	0x000000ff
        /*0620*/ 	.word	0x000002f8
        /*0624*/ 	.short	0x0100
        /*0626*/ 	.byte	0x04
	.zero		1


	//   ....[84]....
        /*0628*/ 	.word	0x00000b40
        /*062c*/ 	.word	0x000000ff
        /*0630*/ 	.word	0x00000150
        /*0634*/ 	.short	0x0100
        /*0636*/ 	.byte	0x04
	.zero		1


	//   ....[85]....
        /*0638*/ 	.word	0x00000b50
        /*063c*/ 	.word	0x000000ff
        /*0640*/ 	.word	0x00000300
        /*0644*/ 	.short	0x0100
        /*0646*/ 	.byte	0x04
	.zero		1


	//   ....[86]....
        /*0648*/ 	.word	0x00000b60
        /*064c*/ 	.word	0x000000ff
        /*0650*/ 	.word	0x00000158
        /*0654*/ 	.short	0x0100
        /*0656*/ 	.byte	0x04
	.zero		1


	//   ....[87]....
        /*0658*/ 	.word	0x00000b70
        /*065c*/ 	.word	0x000000ff
        /*0660*/ 	.word	0x00000308
        /*0664*/ 	.short	0x0100
        /*0666*/ 	.byte	0x04
	.zero		1


	//   ....[88]....
        /*0668*/ 	.word	0x00000b80
        /*066c*/ 	.word	0x000000ff
        /*0670*/ 	.word	0x00000160
        /*0674*/ 	.short	0x0100
        /*0676*/ 	.byte	0x04
	.zero		1


	//   ....[89]....
        /*0678*/ 	.word	0x00000b90
        /*067c*/ 	.word	0x000000ff
        /*0680*/ 	.word	0x00000310
        /*0684*/ 	.short	0x0100
        /*0686*/ 	.byte	0x04
	.zero		1


	//   ....[90]....
        /*0688*/ 	.word	0x00000ba0
        /*068c*/ 	.word	0x000000ff
        /*0690*/ 	.word	0x00000168
        /*0694*/ 	.short	0x0100
        /*0696*/ 	.byte	0x04
	.zero		1


	//   ....[91]....
        /*0698*/ 	.word	0x00000bb0
        /*069c*/ 	.word	0x000000ff
        /*06a0*/ 	.word	0x00000318
        /*06a4*/ 	.short	0x0100
        /*06a6*/ 	.byte	0x04
	.zero		1


	//   ....[92]....
        /*06a8*/ 	.word	0x00000bc0
        /*06ac*/ 	.word	0x000000ff
        /*06b0*/ 	.word	0x00000170
        /*06b4*/ 	.short	0x0100
        /*06b6*/ 	.byte	0x04
	.zero		1


	//   ....[93]....
        /*06b8*/ 	.word	0x00000bd0
        /*06bc*/ 	.word	0x000000ff
        /*06c0*/ 	.word	0x00000320
        /*06c4*/ 	.short	0x0100
        /*06c6*/ 	.byte	0x04
	.zero		1


	//   ....[94]....
        /*06c8*/ 	.word	0x00000be0
        /*06cc*/ 	.word	0x000000ff
        /*06d0*/ 	.word	0x00000178
        /*06d4*/ 	.short	0x0100
        /*06d6*/ 	.byte	0x04
	.zero		1


	//   ....[95]....
        /*06d8*/ 	.word	0x00000bf0
        /*06dc*/ 	.word	0x000000ff
        /*06e0*/ 	.word	0x00000328
        /*06e4*/ 	.short	0x0100
        /*06e6*/ 	.byte	0x04
	.zero		1


	//   ....[96]....
        /*06e8*/ 	.word	0x00000c00
        /*06ec*/ 	.word	0x000000ff
        /*06f0*/ 	.word	0x00000180
        /*06f4*/ 	.short	0x0100
        /*06f6*/ 	.byte	0x04
	.zero		1


	//   ....[97]....
        /*06f8*/ 	.word	0x00000c10
        /*06fc*/ 	.word	0x000000ff
        /*0700*/ 	.word	0x00000330
        /*0704*/ 	.short	0x0100
        /*0706*/ 	.byte	0x04
	.zero		1


	//   ....[98]....
        /*0708*/ 	.word	0x00000c20
        /*070c*/ 	.word	0x000000ff
        /*0710*/ 	.word	0x00000188
        /*0714*/ 	.short	0x0100
        /*0716*/ 	.byte	0x04
	.zero		1


	//   ....[99]....
        /*0718*/ 	.word	0x00000c30
        /*071c*/ 	.word	0x000000ff
        /*0720*/ 	.word	0x00000338
        /*0724*/ 	.short	0x0100
        /*0726*/ 	.byte	0x04
	.zero		1


	//   ....[100]....
        /*0728*/ 	.word	0x00000c40
        /*072c*/ 	.word	0x000000ff
        /*0730*/ 	.word	0x00000190
        /*0734*/ 	.short	0x0100
        /*0736*/ 	.byte	0x04
	.zero		1


	//   ....[101]....
        /*0738*/ 	.word	0x00000c50
        /*073c*/ 	.word	0x000000ff
        /*0740*/ 	.word	0x00000340
        /*0744*/ 	.short	0x0100
        /*0746*/ 	.byte	0x04
	.zero		1


	//   ....[102]....
        /*0748*/ 	.word	0x00000c60
        /*074c*/ 	.word	0x000000ff
        /*0750*/ 	.word	0x00000198
        /*0754*/ 	.short	0x0100
        /*0756*/ 	.byte	0x04
	.zero		1


	//   ....[103]....
        /*0758*/ 	.word	0x00000c70
        /*075c*/ 	.word	0x000000ff
        /*0760*/ 	.word	0x00000348
        /*0764*/ 	.short	0x0100
        /*0766*/ 	.byte	0x04
	.zero		1


	//   ....[104]....
        /*0768*/ 	.word	0x00000c80
        /*076c*/ 	.word	0x000000ff
        /*0770*/ 	.word	0x000001a0
        /*0774*/ 	.short	0x0100
        /*0776*/ 	.byte	0x04
	.zero		1


	//   ....[105]....
        /*0778*/ 	.word	0x00000c90
        /*077c*/ 	.word	0x000000ff
        /*0780*/ 	.word	0x00000350
        /*0784*/ 	.short	0x0100
        /*0786*/ 	.byte	0x04
	.zero		1


	//   ....[106]....
        /*0788*/ 	.word	0x00000ca0
        /*078c*/ 	.word	0x000000ff
        /*0790*/ 	.word	0x000001a8
        /*0794*/ 	.short	0x0100
        /*0796*/ 	.byte	0x04
	.zero		1


	//   ....[107]....
        /*0798*/ 	.word	0x00000cb0
        /*079c*/ 	.word	0x000000ff
        /*07a0*/ 	.word	0x00000358
        /*07a4*/ 	.short	0x0100
        /*07a6*/ 	.byte	0x04
	.zero		1


	//   ....[108]....
        /*07a8*/ 	.word	0x00000df0
        /*07ac*/ 	.word	0x000000ff
        /*07b0*/ 	.word	0x00000360
        /*07b4*/ 	.short	0x0100
        /*07b6*/ 	.byte	0x04
	.zero		1


	//   ....[109]....
        /*07b8*/ 	.word	0x00000e00
        /*07bc*/ 	.word	0x000000ff
        /*07c0*/ 	.word	0x00000368
        /*07c4*/ 	.short	0x0100
        /*07c6*/ 	.byte	0x04
	.zero		1


	//   ....[110]....
        /*07c8*/ 	.word	0x00000ef0
        /*07cc*/ 	.word	0x000000ff
        /*07d0*/ 	.word	0x00000370
        /*07d4*/ 	.short	0x0100
        /*07d6*/ 	.byte	0x06
	.zero		1


	//   ....[111]....
        /*07d8*/ 	.word	0x00000f00
        /*07dc*/ 	.word	0x000000ff
        /*07e0*/ 	.word	0x00000378
        /*07e4*/ 	.short	0x0100
        /*07e6*/ 	.byte	0x06
	.zero		1


	//   ....[112]....
        /*07e8*/ 	.word	0x00001040
        /*07ec*/ 	.word	0x000000ff
        /*07f0*/ 	.word	0x00000380
        /*07f4*/ 	.short	0x0100
        /*07f6*/ 	.byte	0x06
	.zero		1


	//   ....[113]....
        /*07f8*/ 	.word	0x00001050
        /*07fc*/ 	.word	0x000000ff
        /*0800*/ 	.word	0x00000390
        /*0804*/ 	.short	0x0100
        /*0806*/ 	.byte	0x06
	.zero		1


	//   ....[114]....
        /*0808*/ 	.word	0x00001060
        /*080c*/ 	.word	0x000000ff
        /*0810*/ 	.word	0x00000388
        /*0814*/ 	.short	0x0100
        /*0816*/ 	.byte	0x06
	.zero		1


	//   ....[115]....
        /*0818*/ 	.word	0x00001070
        /*081c*/ 	.word	0x000000ff
        /*0820*/ 	.word	0x00000398
        /*0824*/ 	.short	0x0100
        /*0826*/ 	.byte	0x06
	.zero		1


	//   ....[116]....
        /*0828*/ 	.word	0x000011a0
        /*082c*/ 	.word	0x000000ff
        /*0830*/ 	.word	0x000003a0
        /*0834*/ 	.short	0x0100
        /*0836*/ 	.byte	0x04
	.zero		1


	//   ....[117]....
        /*0838*/ 	.word	0x000011b0
        /*083c*/ 	.word	0x000000ff
        /*0840*/ 	.word	0x000003c0
        /*0844*/ 	.short	0x0100
        /*0846*/ 	.byte	0x04
	.zero		1


	//   ....[118]....
        /*0848*/ 	.word	0x000011c0
        /*084c*/ 	.word	0x000000ff
        /*0850*/ 	.word	0x000003a8
        /*0854*/ 	.short	0x0100
        /*0856*/ 	.byte	0x04
	.zero		1


	//   ....[119]....
        /*0858*/ 	.word	0x000011d0
        /*085c*/ 	.word	0x000000ff
        /*0860*/ 	.word	0x000003c8
        /*0864*/ 	.short	0x0100
        /*0866*/ 	.byte	0x04
	.zero		1


	//   ....[120]....
        /*0868*/ 	.word	0x000011e0
        /*086c*/ 	.word	0x000000ff
        /*0870*/ 	.word	0x000003b0
        /*0874*/ 	.short	0x0100
        /*0876*/ 	.byte	0x04
	.zero		1


	//   ....[121]....
        /*0878*/ 	.word	0x000011f0
        /*087c*/ 	.word	0x000000ff
        /*0880*/ 	.word	0x000003d0
        /*0884*/ 	.short	0x0100
        /*0886*/ 	.byte	0x04
	.zero		1


	//   ....[122]....
        /*0888*/ 	.word	0x00001200
        /*088c*/ 	.word	0x000000ff
        /*0890*/ 	.word	0x000003b8
        /*0894*/ 	.short	0x0100
        /*0896*/ 	.byte	0x04
	.zero		1


	//   ....[123]....
        /*0898*/ 	.word	0x00001210
        /*089c*/ 	.word	0x000000ff
        /*08a0*/ 	.word	0x000003d8
        /*08a4*/ 	.short	0x0100
        /*08a6*/ 	.byte	0x04
	.zero		1


	//   ....[124]....
        /*08a8*/ 	.word	0x00001300
        /*08ac*/ 	.word	0x000000ff
        /*08b0*/ 	.word	0x000003e0
        /*08b4*/ 	.short	0x0100
        /*08b6*/ 	.byte	0x04
	.zero		1


	//   ....[125]....
        /*08b8*/ 	.word	0x00001310
        /*08bc*/ 	.word	0x000000ff
        /*08c0*/ 	.word	0x000003f0
        /*08c4*/ 	.short	0x0100
        /*08c6*/ 	.byte	0x04
	.zero		1


	//   ....[126]....
        /*08c8*/ 	.word	0x00001320
        /*08cc*/ 	.word	0x000000ff
        /*08d0*/ 	.word	0x000003e8
        /*08d4*/ 	.short	0x0100
        /*08d6*/ 	.byte	0x04
	.zero		1


	//   ....[127]....
        /*08d8*/ 	.word	0x00001330
        /*08dc*/ 	.word	0x000000ff
        /*08e0*/ 	.word	0x000003f8
        /*08e4*/ 	.short	0x0100
        /*08e6*/ 	.byte	0x04
	.zero		1


	//   ....[128]....
        /*08e8*/ 	.word	0x00001e30
        /*08ec*/ 	.word	0x00000000
        /*08f0*/ 	.word	0x000003f0
        /*08f4*/ 	.short	0x010a
        /*08f6*/ 	.byte	0xff
	.zero		1


	//   ....[129]....
        /*08f8*/ 	.word	0x00001e60
        /*08fc*/ 	.word	0x00000000
        /*0900*/ 	.word	0x000003e0
        /*0904*/ 	.short	0x0101
        /*0906*/ 	.byte	0xff
	.zero		1


	//   ....[130]....
        /*0908*/ 	.word	0x00001f30
        /*090c*/ 	.word	0x000000ff
        /*0910*/ 	.word	0x000001b0
        /*0914*/ 	.short	0x010a
        /*0916*/ 	.byte	0x04
	.zero		1


	//   ....[131]....
        /*0918*/ 	.word	0x00001fb0
        /*091c*/ 	.word	0x000000ff
        /*0920*/ 	.word	0x000001b0
        /*0924*/ 	.short	0x010a
        /*0926*/ 	.byte	0x21
	.zero		1


	//   ....[132]....
        /*0928*/ 	.word	0x00002140
        /*092c*/ 	.word	0x000000ff
        /*0930*/ 	.word	0x000001b0
        /*0934*/ 	.short	0x010a
        /*0936*/ 	.byte	0x08
	.zero		1


	//   ....[133]....
        /*0938*/ 	.word	0x00002260
        /*093c*/ 	.word	0x000000ff
        /*0940*/ 	.word	0x00000378
        /*0944*/ 	.short	0x0101
        /*0946*/ 	.byte	0x06
	.zero		1


	//   ....[134]....
        /*0948*/ 	.word	0x00002280
        /*094c*/ 	.word	0x000000ff
        /*0950*/ 	.word	0x000001b0
        /*0954*/ 	.short	0x010a
        /*0956*/ 	.byte	0x04
	.zero		1


	//   ....[135]....
        /*0958*/ 	.word	0x00002300
        /*095c*/ 	.word	0x000000ff
        /*0960*/ 	.word	0x000001b0
        /*0964*/ 	.short	0x010a
        /*0966*/ 	.byte	0x11
	.zero		1


	//   ....[136]....
        /*0968*/ 	.word	0x00002510
        /*096c*/ 	.word	0x000000ff
        /*0970*/ 	.word	0x000001b0
        /*0974*/ 	.short	0x010a
        /*0976*/ 	.byte	0x07
	.zero		1


	//   ....[137]....
        /*0978*/ 	.word	0x000025e0
        /*097c*/ 	.word	0x00000003
        /*0980*/ 	.word	0x00000380
        /*0984*/ 	.short	0x010a
        /*0986*/ 	.byte	0xff
	.zero		1


	//   ....[138]....
        /*0988*/ 	.word	0x00002730
        /*098c*/ 	.word	0x00000000
        /*0990*/ 	.word	0x00000000
        /*0994*/ 	.short	0x0101
        /*0996*/ 	.byte	0xff
	.zero		1


	//   ....[139]....
        /*0998*/ 	.word	0x00002cd0
        /*099c*/ 	.word	0x000000ff
        /*09a0*/ 	.word	0x00000000
        /*09a4*/ 	.short	0x010a
        /*09a6*/ 	.byte	0x04
	.zero		1


	//   ....[140]....
        /*09a8*/ 	.word	0x00002d60
        /*09ac*/ 	.word	0x000000ff
        /*09b0*/ 	.word	0x00000000
        /*09b4*/ 	.short	0x010a
        /*09b6*/ 	.byte	0x05
	.zero		1


	//   ....[141]....
        /*09b8*/ 	.word	0x00002df0
        /*09bc*/ 	.word	0x000000ff
        /*09c0*/ 	.word	0x00000000
        /*09c4*/ 	.short	0x010a
        /*09c6*/ 	.byte	0x05
	.zero		1


	//   ....[142]....
        /*09c8*/ 	.word	0x00002e80
        /*09cc*/ 	.word	0x000000ff
        /*09d0*/ 	.word	0x00000000
        /*09d4*/ 	.short	0x010a
        /*09d6*/ 	.byte	0x05
	.zero		1


	//   ....[143]....
        /*09d8*/ 	.word	0x00002f10
        /*09dc*/ 	.word	0x000000ff
        /*09e0*/ 	.word	0x00000000
        /*09e4*/ 	.short	0x010a
        /*09e6*/ 	.byte	0x05
	.zero		1


	//   ....[144]....
        /*09e8*/ 	.word	0x00002fa0
        /*09ec*/ 	.word	0x000000ff
        /*09f0*/ 	.word	0x00000000
        /*09f4*/ 	.short	0x010a
        /*09f6*/ 	.byte	0x05
	.zero		1


	//   ....[145]....
        /*09f8*/ 	.word	0x00003030
        /*09fc*/ 	.word	0x000000ff
        /*0a00*/ 	.word	0x00000000
        /*0a04*/ 	.short	0x010a
        /*0a06*/ 	.byte	0x05
	.zero		1


	//   ....[146]....
        /*0a08*/ 	.word	0x000030c0
        /*0a0c*/ 	.word	0x000000ff
        /*0a10*/ 	.word	0x00000000
        /*0a14*/ 	.short	0x010a
        /*0a16*/ 	.byte	0x05
	.zero		1


	//   ....[147]....
        /*0a18*/ 	.word	0x00003150
        /*0a1c*/ 	.word	0x000000ff
        /*0a20*/ 	.word	0x00000000
        /*0a24*/ 	.short	0x010a
        /*0a26*/ 	.byte	0x05
	.zero		1


	//   ....[148]....
        /*0a28*/ 	.word	0x000031e0
        /*0a2c*/ 	.word	0x000000ff
        /*0a30*/ 	.word	0x00000000
        /*0a34*/ 	.short	0x010a
        /*0a36*/ 	.byte	0x05
	.zero		1


	//   ....[149]....
        /*0a38*/ 	.word	0x00003270
        /*0a3c*/ 	.word	0x000000ff
        /*0a40*/ 	.word	0x00000000
        /*0a44*/ 	.short	0x010a
        /*0a46*/ 	.byte	0x05
	.zero		1


	//   ....[150]....
        /*0a48*/ 	.word	0x00003300
        /*0a4c*/ 	.word	0x000000ff
        /*0a50*/ 	.word	0x00000000
        /*0a54*/ 	.short	0x010a
        /*0a56*/ 	.byte	0x05
	.zero		1


	//   ....[151]....
        /*0a58*/ 	.word	0x00003390
        /*0a5c*/ 	.word	0x000000ff
        /*0a60*/ 	.word	0x00000000
        /*0a64*/ 	.short	0x010a
        /*0a66*/ 	.byte	0x05
	.zero		1


	//   ....[152]....
        /*0a68*/ 	.word	0x00003420
        /*0a6c*/ 	.word	0x000000ff
        /*0a70*/ 	.word	0x00000000
        /*0a74*/ 	.short	0x010a
        /*0a76*/ 	.byte	0x05
	.zero		1


	//   ....[153]....
        /*0a78*/ 	.word	0x000034b0
        /*0a7c*/ 	.word	0x000000ff
        /*0a80*/ 	.word	0x00000000
        /*0a84*/ 	.short	0x010a
        /*0a86*/ 	.byte	0x05
	.zero		1


	//   ....[154]....
        /*0a88*/ 	.word	0x00003540
        /*0a8c*/ 	.word	0x000000ff
        /*0a90*/ 	.word	0x00000000
        /*0a94*/ 	.short	0x010a
        /*0a96*/ 	.byte	0x05
	.zero		1


	//   ....[155]....
        /*0a98*/ 	.word	0x000035d0
        /*0a9c*/ 	.word	0x000000ff
        /*0aa0*/ 	.word	0x00000000
        /*0aa4*/ 	.short	0x010a
        /*0aa6*/ 	.byte	0x05
	.zero		1


	//   ....[156]....
        /*0aa8*/ 	.word	0x00003660
        /*0aac*/ 	.word	0x000000ff
        /*0ab0*/ 	.word	0x00000000
        /*0ab4*/ 	.short	0x010a
        /*0ab6*/ 	.byte	0x05
	.zero		1


	//   ....[157]....
        /*0ab8*/ 	.word	0x000036f0
        /*0abc*/ 	.word	0x000000ff
        /*0ac0*/ 	.word	0x00000000
        /*0ac4*/ 	.short	0x010a
        /*0ac6*/ 	.byte	0x05
	.zero		1


	//   ....[158]....
        /*0ac8*/ 	.word	0x00003780
        /*0acc*/ 	.word	0x000000ff
        /*0ad0*/ 	.word	0x00000000
        /*0ad4*/ 	.short	0x010a
        /*0ad6*/ 	.byte	0x05
	.zero		1


	//   ....[159]....
        /*0ad8*/ 	.word	0x00003810
        /*0adc*/ 	.word	0x000000ff
        /*0ae0*/ 	.word	0x00000000
        /*0ae4*/ 	.short	0x010a
        /*0ae6*/ 	.byte	0x05
	.zero		1


	//   ....[160]....
        /*0ae8*/ 	.word	0x000038a0
        /*0aec*/ 	.word	0x000000ff
        /*0af0*/ 	.word	0x00000000
        /*0af4*/ 	.short	0x010a
        /*0af6*/ 	.byte	0x05
	.zero		1


	//   ....[161]....
        /*0af8*/ 	.word	0x00003930
        /*0afc*/ 	.word	0x000000ff
        /*0b00*/ 	.word	0x00000000
        /*0b04*/ 	.short	0x010a
        /*0b06*/ 	.byte	0x05
	.zero		1


	//   ....[162]....
        /*0b08*/ 	.word	0x000039c0
        /*0b0c*/ 	.word	0x000000ff
        /*0b10*/ 	.word	0x00000000
        /*0b14*/ 	.short	0x010a
        /*0b16*/ 	.byte	0x05
	.zero		1


	//   ....[163]....
        /*0b18*/ 	.word	0x00003a50
        /*0b1c*/ 	.word	0x000000ff
        /*0b20*/ 	.word	0x00000000
        /*0b24*/ 	.short	0x010a
        /*0b26*/ 	.byte	0x05
	.zero		1


	//   ....[164]....
        /*0b28*/ 	.word	0x00003ae0
        /*0b2c*/ 	.word	0x000000ff
        /*0b30*/ 	.word	0x00000000
        /*0b34*/ 	.short	0x010a
        /*0b36*/ 	.byte	0x05
	.zero		1


	//   ....[165]....
        /*0b38*/ 	.word	0x00003b70
        /*0b3c*/ 	.word	0x000000ff
        /*0b40*/ 	.word	0x00000000
        /*0b44*/ 	.short	0x010a
        /*0b46*/ 	.byte	0x05
	.zero		1


	//   ....[166]....
        /*0b48*/ 	.word	0x00003c00
        /*0b4c*/ 	.word	0x000000ff
        /*0b50*/ 	.word	0x00000000
        /*0b54*/ 	.short	0x010a
        /*0b56*/ 	.byte	0x05
	.zero		1


	//   ....[167]....
        /*0b58*/ 	.word	0x00003c90
        /*0b5c*/ 	.word	0x000000ff
        /*0b60*/ 	.word	0x00000000
        /*0b64*/ 	.short	0x010a
        /*0b66*/ 	.byte	0x05
	.zero		1


	//   ....[168]....
        /*0b68*/ 	.word	0x00003d20
        /*0b6c*/ 	.word	0x000000ff
        /*0b70*/ 	.word	0x00000000
        /*0b74*/ 	.short	0x010a
        /*0b76*/ 	.byte	0x05
	.zero		1


	//   ....[169]....
        /*0b78*/ 	.word	0x00003db0
        /*0b7c*/ 	.word	0x000000ff
        /*0b80*/ 	.word	0x00000000
        /*0b84*/ 	.short	0x010a
        /*0b86*/ 	.byte	0x05
	.zero		1


	//   ....[170]....
        /*0b88*/ 	.word	0x00003e40
        /*0b8c*/ 	.word	0x000000ff
        /*0b90*/ 	.word	0x00000000
        /*0b94*/ 	.short	0x010a
        /*0b96*/ 	.byte	0x05
	.zero		1


	//   ....[171]....
        /*0b98*/ 	.word	0x00003ed0
        /*0b9c*/ 	.word	0x000000ff
        /*0ba0*/ 	.word	0x00000000
        /*0ba4*/ 	.short	0x010a
        /*0ba6*/ 	.byte	0x05
	.zero		1


	//   ....[172]....
        /*0ba8*/ 	.word	0x00003f60
        /*0bac*/ 	.word	0x000000ff
        /*0bb0*/ 	.word	0x00000000
        /*0bb4*/ 	.short	0x010a
        /*0bb6*/ 	.byte	0x05
	.zero		1


	//   ....[173]....
        /*0bb8*/ 	.word	0x00003ff0
        /*0bbc*/ 	.word	0x000000ff
        /*0bc0*/ 	.word	0x00000000
        /*0bc4*/ 	.short	0x010a
        /*0bc6*/ 	.byte	0x05
	.zero		1


	//   ....[174]....
        /*0bc8*/ 	.word	0x00004080
        /*0bcc*/ 	.word	0x000000ff
        /*0bd0*/ 	.word	0x00000000
        /*0bd4*/ 	.short	0x010a
        /*0bd6*/ 	.byte	0x05
	.zero		1


	//   ....[175]....
        /*0bd8*/ 	.word	0x00004110
        /*0bdc*/ 	.word	0x000000ff
        /*0be0*/ 	.word	0x00000000
        /*0be4*/ 	.short	0x010a
        /*0be6*/ 	.byte	0x05
	.zero		1


	//   ....[176]....
        /*0be8*/ 	.word	0x000041a0
        /*0bec*/ 	.word	0x000000ff
        /*0bf0*/ 	.word	0x00000000
        /*0bf4*/ 	.short	0x010a
        /*0bf6*/ 	.byte	0x05
	.zero		1


	//   ....[177]....
        /*0bf8*/ 	.word	0x00004230
        /*0bfc*/ 	.word	0x000000ff
        /*0c00*/ 	.word	0x00000000
        /*0c04*/ 	.short	0x010a
        /*0c06*/ 	.byte	0x05
	.zero		1


	//   ....[178]....
        /*0c08*/ 	.word	0x000042c0
        /*0c0c*/ 	.word	0x000000ff
        /*0c10*/ 	.word	0x00000000
        /*0c14*/ 	.short	0x010a
        /*0c16*/ 	.byte	0x05
	.zero		1


	//   ....[179]....
        /*0c18*/ 	.word	0x00004350
        /*0c1c*/ 	.word	0x000000ff
        /*0c20*/ 	.word	0x00000000
        /*0c24*/ 	.short	0x010a
        /*0c26*/ 	.byte	0x05
	.zero		1


	//   ....[180]....
        /*0c28*/ 	.word	0x000043e0
        /*0c2c*/ 	.word	0x000000ff
        /*0c30*/ 	.word	0x00000000
        /*0c34*/ 	.short	0x010a
        /*0c36*/ 	.byte	0x05
	.zero		1


	//   ....[181]....
        /*0c38*/ 	.word	0x00004470
        /*0c3c*/ 	.word	0x000000ff
        /*0c40*/ 	.word	0x00000000
        /*0c44*/ 	.short	0x010a
        /*0c46*/ 	.byte	0x05
	.zero		1


	//   ....[182]....
        /*0c48*/ 	.word	0x00004500
        /*0c4c*/ 	.word	0x000000ff
        /*0c50*/ 	.word	0x00000000
        /*0c54*/ 	.short	0x010a
        /*0c56*/ 	.byte	0x05
	.zero		1


	//   ....[183]....
        /*0c58*/ 	.word	0x00004590
        /*0c5c*/ 	.word	0x000000ff
        /*0c60*/ 	.word	0x00000000
        /*0c64*/ 	.short	0x010a
        /*0c66*/ 	.byte	0x05
	.zero		1


	//   ....[184]....
        /*0c68*/ 	.word	0x00004620
        /*0c6c*/ 	.word	0x000000ff
        /*0c70*/ 	.word	0x00000000
        /*0c74*/ 	.short	0x010a
        /*0c76*/ 	.byte	0x05
	.zero		1


	//   ....[185]....
        /*0c78*/ 	.word	0x000046b0
        /*0c7c*/ 	.word	0x000000ff
        /*0c80*/ 	.word	0x00000000
        /*0c84*/ 	.short	0x010a
        /*0c86*/ 	.byte	0x05
	.zero		1


	//   ....[186]....
        /*0c88*/ 	.word	0x00004740
        /*0c8c*/ 	.word	0x000000ff
        /*0c90*/ 	.word	0x00000000
        /*0c94*/ 	.short	0x010a
        /*0c96*/ 	.byte	0x05
	.zero		1


	//   ....[187]....
        /*0c98*/ 	.word	0x000047d0
        /*0c9c*/ 	.word	0x000000ff
        /*0ca0*/ 	.word	0x00000000
        /*0ca4*/ 	.short	0x010a
        /*0ca6*/ 	.byte	0x05
	.zero		1


	//   ....[188]....
        /*0ca8*/ 	.word	0x00004860
        /*0cac*/ 	.word	0x000000ff
        /*0cb0*/ 	.word	0x00000000
        /*0cb4*/ 	.short	0x010a
        /*0cb6*/ 	.byte	0x05
	.zero		1


	//   ....[189]....
        /*0cb8*/ 	.word	0x000048f0
        /*0cbc*/ 	.word	0x000000ff
        /*0cc0*/ 	.word	0x00000000
        /*0cc4*/ 	.short	0x010a
        /*0cc6*/ 	.byte	0x05
	.zero		1


	//   ....[190]....
        /*0cc8*/ 	.word	0x00004980
        /*0ccc*/ 	.word	0x000000ff
        /*0cd0*/ 	.word	0x00000000
        /*0cd4*/ 	.short	0x010a
        /*0cd6*/ 	.byte	0x05
	.zero		1


	//   ....[191]....
        /*0cd8*/ 	.word	0x00004a10
        /*0cdc*/ 	.word	0x000000ff
        /*0ce0*/ 	.word	0x00000000
        /*0ce4*/ 	.short	0x010a
        /*0ce6*/ 	.byte	0x05
	.zero		1


	//   ....[192]....
        /*0ce8*/ 	.word	0x00004ab0
        /*0cec*/ 	.word	0x00000000
        /*0cf0*/ 	.word	0x00000000
        /*0cf4*/ 	.short	0x010a
        /*0cf6*/ 	.byte	0xff
	.zero		1


	//   ....[193]....
        /*0cf8*/ 	.word	0x00004bd0
        /*0cfc*/ 	.word	0x00000002
        /*0d00*/ 	.word	0x000003e0
        /*0d04*/ 	.short	0x010a
        /*0d06*/ 	.byte	0xff
	.zero		1


	//   ....[194]....
        /*0d08*/ 	.word	0x00004c40
        /*0d0c*/ 	.word	0x00000002
        /*0d10*/ 	.word	0x00000000
        /*0d14*/ 	.short	0x0101
        /*0d16*/ 	.byte	0xff
	.zero		1


	//   ....[195]....
        /*0d18*/ 	.word	0x00004c60
        /*0d1c*/ 	.word	0x000000ff
        /*0d20*/ 	.word	0x00000390
        /*0d24*/ 	.short	0x010a
        /*0d26*/ 	.byte	0x04
	.zero		1


	//   ....[196]....
        /*0d28*/ 	.word	0x00004d80
        /*0d2c*/ 	.word	0x00000002
        /*0d30*/ 	.word	0x00000380
        /*0d34*/ 	.short	0x010a
        /*0d36*/ 	.byte	0xff
	.zero		1


	//   ....[197]....
        /*0d38*/ 	.word	0x00004e80
        /*0d3c*/ 	.word	0x00000002
        /*0d40*/ 	.word	0x00000000
        /*0d44*/ 	.short	0x0101
        /*0d46*/ 	.byte	0xff
	.zero		1


	//   ....[198]....
        /*0d48*/ 	.word	0x00004f10
        /*0d4c*/ 	.word	0x000000ff
        /*0d50*/ 	.word	0x00000390
        /*0d54*/ 	.short	0x0106
        /*0d56*/ 	.byte	0x04
	.zero		1


	//   ....[199]....
        /*0d58*/ 	.word	0x00004f30
        /*0d5c*/ 	.word	0x000000ff
        /*0d60*/ 	.word	0x00000390
        /*0d64*/ 	.short	0x010a
        /*0d66*/ 	.byte	0x04
	.zero		1


	//   ....[200]....
        /*0d68*/ 	.word	0x00004fc0
        /*0d6c*/ 	.word	0x000000ff
        /*0d70*/ 	.word	0x00000390
        /*0d74*/ 	.short	0x0106
        /*0d76*/ 	.byte	0x07
	.zero		1


	//   ....[201]....
        /*0d78*/ 	.word	0x00005000
        /*0d7c*/ 	.word	0x00000000
        /*0d80*/ 	.word	0x00000390
        /*0d84*/ 	.short	0x010a
        /*0d86*/ 	.byte	0xff
	.zero		1


	//   ....[202]....
        /*0d88*/ 	.word	0x000054f0
        /*0d8c*/ 	.word	0x00000000
        /*0d90*/ 	.word	0x00000380
        /*0d94*/ 	.short	0x010a
        /*0d96*/ 	.byte	0xff
	.zero		1


	//   ....[203]....
        /*0d98*/ 	.word	0x000055f0
        /*0d9c*/ 	.word	0x00000003
        /*0da0*/ 	.word	0x00000000
        /*0da4*/ 	.short	0x0101
        /*0da6*/ 	.byte	0xff
	.zero		1


	//   ....[204]....
        /*0da8*/ 	.word	0x00005600
        /*0dac*/ 	.word	0x000000ff
        /*0db0*/ 	.word	0x00000000
        /*0db4*/ 	.short	0x010a
        /*0db6*/ 	.byte	0x04
	.zero		1


	//   ....[205]....
        /*0db8*/ 	.word	0x00005620
        /*0dbc*/ 	.word	0x000000ff
        /*0dc0*/ 	.word	0x000003c0
        /*0dc4*/ 	.short	0x010a
        /*0dc6*/ 	.byte	0x13
	.zero		1


	//   ....[206]....
        /*0dc8*/ 	.word	0x00005760
        /*0dcc*/ 	.word	0x000000ff
        /*0dd0*/ 	.word	0x00000000
        /*0dd4*/ 	.short	0x010a
        /*0dd6*/ 	.byte	0x06
	.zero		1


	//   ....[207]....
        /*0dd8*/ 	.word	0x00005860
        /*0ddc*/ 	.word	0x000000ff
        /*0de0*/ 	.word	0x00000000
        /*0de4*/ 	.short	0x010a
        /*0de6*/ 	.byte	0x04
	.zero		1


	//   ....[208]....
        /*0de8*/ 	.word	0x00005a40
        /*0dec*/ 	.word	0x000000ff
        /*0df0*/ 	.word	0x00000000
        /*0df4*/ 	.short	0x010a
        /*0df6*/ 	.byte	0x04
	.zero		1


	//   ....[209]....
        /*0df8*/ 	.word	0x00005ad0
        /*0dfc*/ 	.word	0x000000ff
        /*0e00*/ 	.word	0x00000000
        /*0e04*/ 	.short	0x010a
        /*0e06*/ 	.byte	0x05
	.zero		1


	//   ....[210]....
        /*0e08*/ 	.word	0x00005b60
        /*0e0c*/ 	.word	0x000000ff
        /*0e10*/ 	.word	0x00000000
        /*0e14*/ 	.short	0x010a
        /*0e16*/ 	.byte	0x05
	.zero		1


	//   ....[211]....
        /*0e18*/ 	.word	0x00005bf0
        /*0e1c*/ 	.word	0x000000ff
        /*0e20*/ 	.word	0x00000000
        /*0e24*/ 	.short	0x010a
        /*0e26*/ 	.byte	0x04
	.zero		1


	//   ....[212]....
        /*0e28*/ 	.word	0x000060e0
        /*0e2c*/ 	.word	0x00000008
        /*0e30*/ 	.word	0x00000380
        /*0e34*/ 	.short	0x010a
        /*0e36*/ 	.byte	0xff
	.zero		1


	//   ....[213]....
        /*0e38*/ 	.word	0x00006250
        /*0e3c*/ 	.word	0x00000000
        /*0e40*/ 	.word	0x00000000
        /*0e44*/ 	.short	0x0101
        /*0e46*/ 	.byte	0xff
	.zero		1


	//   ....[214]....
        /*0e48*/ 	.word	0x00006710
        /*0e4c*/ 	.word	0x000000ff
        /*0e50*/ 	.word	0x00000378
        /*0e54*/ 	.short	0x010a
        /*0e56*/ 	.byte	0x11
	.zero		1


	//   ....[215]....
        /*0e58*/ 	.word	0x000068a0
        /*0e5c*/ 	.word	0x000000ff
        /*0e60*/ 	.word	0x00000368
        /*0e64*/ 	.short	0x010a
        /*0e66*/ 	.byte	0x11
	.zero		1


	//   ....[216]....
        /*0e68*/ 	.word	0x00006ab0
        /*0e6c*/ 	.word	0x000000ff
        /*0e70*/ 	.word	0x00000360
        /*0e74*/ 	.short	0x010b
        /*0e76*/ 	.byte	0x11
	.zero		1


	//   ....[217]....
        /*0e78*/ 	.word	0x00006ac0
        /*0e7c*/ 	.word	0x000000ff
        /*0e80*/ 	.word	0x00000000
        /*0e84*/ 	.short	0x0101
        /*0e86*/ 	.byte	0x30
	.zero		1


	//   ....[218]....
        /*0e88*/ 	.word	0x00006b00
        /*0e8c*/ 	.word	0x00000000
        /*0e90*/ 	.word	0x00000368
        /*0e94*/ 	.short	0x010a
        /*0e96*/ 	.byte	0xff
	.zero		1


	//   ....[219]....
        /*0e98*/ 	.word	0x00006e40
        /*0e9c*/ 	.word	0x00000003
        /*0ea0*/ 	.word	0x00000380
        /*0ea4*/ 	.short	0x010a
        /*0ea6*/ 	.byte	0xff
	.zero		1


	//   ....[220]....
        /*0ea8*/ 	.word	0x00006fc0
        /*0eac*/ 	.word	0x00000000
        /*0eb0*/ 	.word	0x00000000
        /*0eb4*/ 	.short	0x0101
        /*0eb6*/ 	.byte	0xff
	.zero		1


	//   ....[221]....
        /*0eb8*/ 	.word	0x00007a20
        /*0ebc*/ 	.word	0x000000ff
        /*0ec0*/ 	.word	0x00000360
        /*0ec4*/ 	.short	0x010a
        /*0ec6*/ 	.byte	0x2c
	.zero		1


	//   ....[222]....
        /*0ec8*/ 	.word	0x00007a30
        /*0ecc*/ 	.word	0x00000016
        /*0ed0*/ 	.word	0x000003a0
        /*0ed4*/ 	.short	0x010a
        /*0ed6*/ 	.byte	0xff
	.zero		1


	//   ....[223]....
        /*0ed8*/ 	.word	0x00007be0
        /*0edc*/ 	.word	0x000000ff
        /*0ee0*/ 	.word	0x00000360
        /*0ee4*/ 	.short	0x010a
        /*0ee6*/ 	.byte	0x2c
	.zero		1


	//   ....[224]....
        /*0ee8*/ 	.word	0x00007cc0
        /*0eec*/ 	.word	0x000000ff
        /*0ef0*/ 	.word	0x00000000
        /*0ef4*/ 	.short	0x0101
        /*0ef6*/ 	.byte	0x04
	.zero		1


	//   ....[225]....
        /*0ef8*/ 	.word	0x00007d20
        /*0efc*/ 	.word	0x00000016
        /*0f00*/ 	.word	0x000003a0
        /*0f04*/ 	.short	0x010a
        /*0f06*/ 	.byte	0xff
	.zero		1


	//   ....[226]....
        /*0f08*/ 	.word	0x00008090
        /*0f0c*/ 	.word	0x000000ff
        /*0f10*/ 	.word	0x00000000
        /*0f14*/ 	.short	0x0101
        /*0f16*/ 	.byte	0x04
	.zero		1


	//   ....[227]....
        /*0f18*/ 	.word	0x00008970
        /*0f1c*/ 	.word	0x00000000
        /*0f20*/ 	.word	0x000003f0
        /*0f24*/ 	.short	0x010a
        /*0f26*/ 	.byte	0xff
	.zero		1


	//   ....[228]....
        /*0f28*/ 	.word	0x000089d0
        /*0f2c*/ 	.word	0x00000000
        /*0f30*/ 	.word	0x000001b0
        /*0f34*/ 	.short	0x010a
        /*0f36*/ 	.byte	0xff
	.zero		1


	//   ....[229]....
        /*0f38*/ 	.word	0x00008a30
        /*0f3c*/ 	.word	0x00000000
        /*0f40*/ 	.word	0x000001b0
        /*0f44*/ 	.short	0x010a
        /*0f46*/ 	.byte	0xff
	.zero		1


	//   ....[230]....
        /*0f48*/ 	.word	0x00008a80
        /*0f4c*/ 	.word	0x00000003
        /*0f50*/ 	.word	0x00000380
        /*0f54*/ 	.short	0x010a
        /*0f56*/ 	.byte	0xff
	.zero		1


	//   ....[231]....
        /*0f58*/ 	.word	0x00008ae0
        /*0f5c*/ 	.word	0x00000000
        /*0f60*/ 	.word	0x00000000
        /*0f64*/ 	.short	0x010a
        /*0f66*/ 	.byte	0xff
	.zero		1


	//   ....[232]....
        /*0f68*/ 	.word	0x00008b40
        /*0f6c*/ 	.word	0x00000000
        /*0f70*/ 	.word	0x00000000
        /*0f74*/ 	.short	0x010a
        /*0f76*/ 	.byte	0xff
	.zero		1


	//   ....[233]....
        /*0f78*/ 	.word	0x00008ba0
        /*0f7c*/ 	.word	0x00000000
        /*0f80*/ 	.word	0x00000000
        /*0f84*/ 	.short	0x010a
        /*0f86*/ 	.byte	0xff
	.zero		1


	//   ....[234]....
        /*0f88*/ 	.word	0x00008c00
        /*0f8c*/ 	.word	0x00000000
        /*0f90*/ 	.word	0x00000000
        /*0f94*/ 	.short	0x010a
        /*0f96*/ 	.byte	0xff
	.zero		1


	//   ....[235]....
        /*0f98*/ 	.word	0x00008c60
        /*0f9c*/ 	.word	0x00000000
        /*0fa0*/ 	.word	0x00000000
        /*0fa4*/ 	.short	0x010a
        /*0fa6*/ 	.byte	0xff
	.zero		1


	//   ....[236]....
        /*0fa8*/ 	.word	0x00008cc0
        /*0fac*/ 	.word	0x00000000
        /*0fb0*/ 	.word	0x00000000
        /*0fb4*/ 	.short	0x010a
        /*0fb6*/ 	.byte	0xff
	.zero		1


	//   ....[237]....
        /*0fb8*/ 	.word	0x00008d20
        /*0fbc*/ 	.word	0x00000000
        /*0fc0*/ 	.word	0x00000000
        /*0fc4*/ 	.short	0x010a
        /*0fc6*/ 	.byte	0xff
	.zero		1


	//   ....[238]....
        /*0fc8*/ 	.word	0x00008d80
        /*0fcc*/ 	.word	0x00000000
        /*0fd0*/ 	.word	0x00000000
        /*0fd4*/ 	.short	0x010a
        /*0fd6*/ 	.byte	0xff
	.zero		1


	//   ....[239]....
        /*0fd8*/ 	.word	0x00008de0
        /*0fdc*/ 	.word	0x00000000
        /*0fe0*/ 	.word	0x00000000
        /*0fe4*/ 	.short	0x010a
        /*0fe6*/ 	.byte	0xff
	.zero		1


	//   ....[240]....
        /*0fe8*/ 	.word	0x00008e40
        /*0fec*/ 	.word	0x00000000
        /*0ff0*/ 	.word	0x00000000
        /*0ff4*/ 	.short	0x010a
        /*0ff6*/ 	.byte	0xff
	.zero		1


	//   ....[241]....
        /*0ff8*/ 	.word	0x00008ea0
        /*0ffc*/ 	.word	0x00000000
        /*1000*/ 	.word	0x00000000
        /*1004*/ 	.short	0x010a
        /*1006*/ 	.byte	0xff
	.zero		1


	//   ....[242]....
        /*1008*/ 	.word	0x00008f00
        /*100c*/ 	.word	0x00000000
        /*1010*/ 	.word	0x00000000
        /*1014*/ 	.short	0x010a
        /*1016*/ 	.byte	0xff
	.zero		1


	//   ....[243]....
        /*1018*/ 	.word	0x00008f60
        /*101c*/ 	.word	0x00000000
        /*1020*/ 	.word	0x00000000
        /*1024*/ 	.short	0x010a
        /*1026*/ 	.byte	0xff
	.zero		1


	//   ....[244]....
        /*1028*/ 	.word	0x00008fc0
        /*102c*/ 	.word	0x00000000
        /*1030*/ 	.word	0x00000000
        /*1034*/ 	.short	0x010a
        /*1036*/ 	.byte	0xff
	.zero		1


	//   ....[245]....
        /*1038*/ 	.word	0x00009020
        /*103c*/ 	.word	0x00000000
        /*1040*/ 	.word	0x00000000
        /*1044*/ 	.short	0x010a
        /*1046*/ 	.byte	0xff
	.zero		1


	//   ....[246]....
        /*1048*/ 	.word	0x00009080
        /*104c*/ 	.word	0x00000000
        /*1050*/ 	.word	0x00000000
        /*1054*/ 	.short	0x010a
        /*1056*/ 	.byte	0xff
	.zero		1


	//   ....[247]....
        /*1058*/ 	.word	0x000090e0
        /*105c*/ 	.word	0x00000000
        /*1060*/ 	.word	0x00000000
        /*1064*/ 	.short	0x010a
        /*1066*/ 	.byte	0xff
	.zero		1


	//   ....[248]....
        /*1068*/ 	.word	0x00009140
        /*106c*/ 	.word	0x00000000
        /*1070*/ 	.word	0x00000000
        /*1074*/ 	.short	0x010a
        /*1076*/ 	.byte	0xff
	.zero		1


	//   ....[249]....
        /*1078*/ 	.word	0x000091a0
        /*107c*/ 	.word	0x00000000
        /*1080*/ 	.word	0x00000000
        /*1084*/ 	.short	0x010a
        /*1086*/ 	.byte	0xff
	.zero		1


	//   ....[250]....
        /*1088*/ 	.word	0x00009200
        /*108c*/ 	.word	0x00000000
        /*1090*/ 	.word	0x00000000
        /*1094*/ 	.short	0x010a
        /*1096*/ 	.byte	0xff
	.zero		1


	//   ....[251]....
        /*1098*/ 	.word	0x00009260
        /*109c*/ 	.word	0x00000000
        /*10a0*/ 	.word	0x00000000
        /*10a4*/ 	.short	0x010a
        /*10a6*/ 	.byte	0xff
	.zero		1


	//   ....[252]....
        /*10a8*/ 	.word	0x000092c0
        /*10ac*/ 	.word	0x00000000
        /*10b0*/ 	.word	0x00000000
        /*10b4*/ 	.short	0x010a
        /*10b6*/ 	.byte	0xff
	.zero		1


	//   ....[253]....
        /*10b8*/ 	.word	0x00009320
        /*10bc*/ 	.word	0x00000000
        /*10c0*/ 	.word	0x00000000
        /*10c4*/ 	.short	0x010a
        /*10c6*/ 	.byte	0xff
	.zero		1


	//   ....[254]....
        /*10c8*/ 	.word	0x00009380
        /*10cc*/ 	.word	0x00000000
        /*10d0*/ 	.word	0x00000000
        /*10d4*/ 	.short	0x010a
        /*10d6*/ 	.byte	0xff
	.zero		1


	//   ....[255]....
        /*10d8*/ 	.word	0x000093e0
        /*10dc*/ 	.word	0x00000000
        /*10e0*/ 	.word	0x00000000
        /*10e4*/ 	.short	0x010a
        /*10e6*/ 	.byte	0xff
	.zero		1


	//   ....[0]....
        /*10e8*/ 	.word	0x00009440
        /*10ec*/ 	.word	0x00000000
        /*10f0*/ 	.word	0x00000000
        /*10f4*/ 	.short	0x010a
        /*10f6*/ 	.byte	0xff
	.zero		1


	//   ....[1]....
        /*10f8*/ 	.word	0x000094a0
        /*10fc*/ 	.word	0x00000000
        /*1100*/ 	.word	0x00000000
        /*1104*/ 	.short	0x010a
        /*1106*/ 	.byte	0xff
	.zero		1


	//   ....[2]....
        /*1108*/ 	.word	0x00009500
        /*110c*/ 	.word	0x00000000
        /*1110*/ 	.word	0x00000000
        /*1114*/ 	.short	0x010a
        /*1116*/ 	.byte	0xff
	.zero		1


	//   ....[3]....
        /*1118*/ 	.word	0x00009560
        /*111c*/ 	.word	0x00000000
        /*1120*/ 	.word	0x00000000
        /*1124*/ 	.short	0x010a
        /*1126*/ 	.byte	0xff
	.zero		1


	//   ....[4]....
        /*1128*/ 	.word	0x000095c0
        /*112c*/ 	.word	0x00000000
        /*1130*/ 	.word	0x00000000
        /*1134*/ 	.short	0x010a
        /*1136*/ 	.byte	0xff
	.zero		1


	//   ....[5]....
        /*1138*/ 	.word	0x00009620
        /*113c*/ 	.word	0x00000000
        /*1140*/ 	.word	0x00000000
        /*1144*/ 	.short	0x010a
        /*1146*/ 	.byte	0xff
	.zero		1


	//   ....[6]....
        /*1148*/ 	.word	0x00009680
        /*114c*/ 	.word	0x00000000
        /*1150*/ 	.word	0x00000000
        /*1154*/ 	.short	0x010a
        /*1156*/ 	.byte	0xff
	.zero		1


	//   ....[7]....
        /*1158*/ 	.word	0x000096e0
        /*115c*/ 	.word	0x00000000
        /*1160*/ 	.word	0x00000000
        /*1164*/ 	.short	0x010a
        /*1166*/ 	.byte	0xff
	.zero		1


	//   ....[8]....
        /*1168*/ 	.word	0x00009740
        /*116c*/ 	.word	0x00000000
        /*1170*/ 	.word	0x00000000
        /*1174*/ 	.short	0x010a
        /*1176*/ 	.byte	0xff
	.zero		1


	//   ....[9]....
        /*1178*/ 	.word	0x000097a0
        /*117c*/ 	.word	0x00000000
        /*1180*/ 	.word	0x00000000
        /*1184*/ 	.short	0x010a
        /*1186*/ 	.byte	0xff
	.zero		1


	//   ....[10]....
        /*1188*/ 	.word	0x00009800
        /*118c*/ 	.word	0x00000000
        /*1190*/ 	.word	0x00000000
        /*1194*/ 	.short	0x010a
        /*1196*/ 	.byte	0xff
	.zero		1


	//   ....[11]....
        /*1198*/ 	.word	0x00009860
        /*119c*/ 	.word	0x00000000
        /*11a0*/ 	.word	0x00000000
        /*11a4*/ 	.short	0x010a
        /*11a6*/ 	.byte	0xff
	.zero		1


	//   ....[12]....
        /*11a8*/ 	.word	0x000098c0
        /*11ac*/ 	.word	0x00000000
        /*11b0*/ 	.word	0x00000000
        /*11b4*/ 	.short	0x010a
        /*11b6*/ 	.byte	0xff
	.zero		1


	//   ....[13]....
        /*11b8*/ 	.word	0x00009920
        /*11bc*/ 	.word	0x00000000
        /*11c0*/ 	.word	0x00000000
        /*11c4*/ 	.short	0x010a
        /*11c6*/ 	.byte	0xff
	.zero		1


	//   ....[14]....
        /*11c8*/ 	.word	0x00009980
        /*11cc*/ 	.word	0x00000000
        /*11d0*/ 	.word	0x00000000
        /*11d4*/ 	.short	0x010a
        /*11d6*/ 	.byte	0xff
	.zero		1


	//   ....[15]....
        /*11d8*/ 	.word	0x000099e0
        /*11dc*/ 	.word	0x00000000
        /*11e0*/ 	.word	0x00000000
        /*11e4*/ 	.short	0x010a
        /*11e6*/ 	.byte	0xff
	.zero		1


	//   ....[16]....
        /*11e8*/ 	.word	0x00009a40
        /*11ec*/ 	.word	0x00000000
        /*11f0*/ 	.word	0x00000000
        /*11f4*/ 	.short	0x010a
        /*11f6*/ 	.byte	0xff
	.zero		1


	//   ....[17]....
        /*11f8*/ 	.word	0x00009aa0
        /*11fc*/ 	.word	0x00000000
        /*1200*/ 	.word	0x00000000
        /*1204*/ 	.short	0x010a
        /*1206*/ 	.byte	0xff
	.zero		1


	//   ....[18]....
        /*1208*/ 	.word	0x00009b00
        /*120c*/ 	.word	0x00000000
        /*1210*/ 	.word	0x00000000
        /*1214*/ 	.short	0x010a
        /*1216*/ 	.byte	0xff
	.zero		1


	//   ....[19]....
        /*1218*/ 	.word	0x00009b60
        /*121c*/ 	.word	0x00000000
        /*1220*/ 	.word	0x00000000
        /*1224*/ 	.short	0x010a
        /*1226*/ 	.byte	0xff
	.zero		1


	//   ....[20]....
        /*1228*/ 	.word	0x00009bc0
        /*122c*/ 	.word	0x00000000
        /*1230*/ 	.word	0x00000000
        /*1234*/ 	.short	0x010a
        /*1236*/ 	.byte	0xff
	.zero		1


	//   ....[21]....
        /*1238*/ 	.word	0x00009c20
        /*123c*/ 	.word	0x00000000
        /*1240*/ 	.word	0x00000000
        /*1244*/ 	.short	0x010a
        /*1246*/ 	.byte	0xff
	.zero		1


	//   ....[22]....
        /*1248*/ 	.word	0x00009c80
        /*124c*/ 	.word	0x00000000
        /*1250*/ 	.word	0x00000000
        /*1254*/ 	.short	0x010a
        /*1256*/ 	.byte	0xff
	.zero		1


	//   ....[23]....
        /*1258*/ 	.word	0x00009ce0
        /*125c*/ 	.word	0x00000000
        /*1260*/ 	.word	0x00000000
        /*1264*/ 	.short	0x010a
        /*1266*/ 	.byte	0xff
	.zero		1


	//   ....[24]....
        /*1268*/ 	.word	0x00009d40
        /*126c*/ 	.word	0x00000000
        /*1270*/ 	.word	0x00000000
        /*1274*/ 	.short	0x010a
        /*1276*/ 	.byte	0xff
	.zero		1


	//   ....[25]....
        /*1278*/ 	.word	0x00009da0
        /*127c*/ 	.word	0x00000000
        /*1280*/ 	.word	0x00000000
        /*1284*/ 	.short	0x010a
        /*1286*/ 	.byte	0xff
	.zero		1


	//   ....[26]....
        /*1288*/ 	.word	0x00009e00
        /*128c*/ 	.word	0x00000000
        /*1290*/ 	.word	0x00000000
        /*1294*/ 	.short	0x010a
        /*1296*/ 	.byte	0xff
	.zero		1


	//   ....[27]....
        /*1298*/ 	.word	0x00009e60
        /*129c*/ 	.word	0x00000000
        /*12a0*/ 	.word	0x00000000
        /*12a4*/ 	.short	0x010a
        /*12a6*/ 	.byte	0xff
	.zero		1


	//   ....[28]....
        /*12a8*/ 	.word	0x00009eb0
        /*12ac*/ 	.word	0x00000002
        /*12b0*/ 	.word	0x000003e0
        /*12b4*/ 	.short	0x010a
        /*12b6*/ 	.byte	0xff
	.zero		1


	//   ....[29]....
        /*12b8*/ 	.word	0x00009f10
        /*12bc*/ 	.word	0x00000002
        /*12c0*/ 	.word	0x00000390
        /*12c4*/ 	.short	0x010a
        /*12c6*/ 	.byte	0xff
	.zero		1


	//   ....[30]....
        /*12c8*/ 	.word	0x00009f60
        /*12cc*/ 	.word	0x00000002
        /*12d0*/ 	.word	0x00000380
        /*12d4*/ 	.short	0x010a
        /*12d6*/ 	.byte	0xff
	.zero		1


	//   ....[31]....
        /*12d8*/ 	.word	0x00009fc0
        /*12dc*/ 	.word	0x00000000
        /*12e0*/ 	.word	0x00000390
        /*12e4*/ 	.short	0x010a
        /*12e6*/ 	.byte	0xff
	.zero		1


	//   ....[32]....
        /*12e8*/ 	.word	0x0000a010
        /*12ec*/ 	.word	0x00000000
        /*12f0*/ 	.word	0x00000380
        /*12f4*/ 	.short	0x010a
        /*12f6*/ 	.byte	0xff
	.zero		1


	//   ....[33]....
        /*12f8*/ 	.word	0x0000a070
        /*12fc*/ 	.word	0x00000002
        /*1300*/ 	.word	0x000003c0
        /*1304*/ 	.short	0x010a
        /*1306*/ 	.byte	0xff
	.zero		1


	//   ....[34]....
        /*1308*/ 	.word	0x0000a0d0
        /*130c*/ 	.word	0x00000000
        /*1310*/ 	.word	0x00000000
        /*1314*/ 	.short	0x010a
        /*1316*/ 	.byte	0xff
	.zero		1


	//   ....[35]....
        /*1318*/ 	.word	0x0000a130
        /*131c*/ 	.word	0x00000000
        /*1320*/ 	.word	0x00000000
        /*1324*/ 	.short	0x010a
        /*1326*/ 	.byte	0xff
	.zero		1


	//   ....[36]....
        /*1328*/ 	.word	0x0000a190
        /*132c*/ 	.word	0x00000000
        /*1330*/ 	.word	0x00000000
        /*1334*/ 	.short	0x010a
        /*1336*/ 	.byte	0xff
	.zero		1


	//   ....[37]....
        /*1338*/ 	.word	0x0000a1f0
        /*133c*/ 	.word	0x00000000
        /*1340*/ 	.word	0x00000000
        /*1344*/ 	.short	0x010a
        /*1346*/ 	.byte	0xff
	.zero		1


	//   ....[38]....
        /*1348*/ 	.word	0x0000a250
        /*134c*/ 	.word	0x00000000
        /*1350*/ 	.word	0x00000000
        /*1354*/ 	.short	0x010a
        /*1356*/ 	.byte	0xff
	.zero		1


	//   ....[39]....
        /*1358*/ 	.word	0x0000a2a0
        /*135c*/ 	.word	0x00000008
        /*1360*/ 	.word	0x00000380
        /*1364*/ 	.short	0x010a
        /*1366*/ 	.byte	0xff
	.zero		1


	//   ....[40]....
        /*1368*/ 	.word	0x0000a300
        /*136c*/ 	.word	0x00000000
        /*1370*/ 	.word	0x00000378
        /*1374*/ 	.short	0x010a
        /*1376*/ 	.byte	0xff
	.zero		1


	//   ....[41]....
        /*1378*/ 	.word	0x0000a360
        /*137c*/ 	.word	0x00000000
        /*1380*/ 	.word	0x00000368
        /*1384*/ 	.short	0x010a
        /*1386*/ 	.byte	0xff
	.zero		1


	//   ....[42]....
        /*1388*/ 	.word	0x0000a3b0
        /*138c*/ 	.word	0x00000003
        /*1390*/ 	.word	0x00000380
        /*1394*/ 	.short	0x010a
        /*1396*/ 	.byte	0xff
	.zero		1


	//   ....[43]....
        /*1398*/ 	.word	0x0000a410
        /*139c*/ 	.word	0x00000000
        /*13a0*/ 	.word	0x00000360
        /*13a4*/ 	.short	0x010a
        /*13a6*/ 	.byte	0xff
	.zero		1


	//   ....[44]....
        /*13a8*/ 	.word	0x0000a460
        /*13ac*/ 	.word	0x00000016
        /*13b0*/ 	.word	0x000003a0
        /*13b4*/ 	.short	0x010a
        /*13b6*/ 	.byte	0xff
	.zero		1


	//----- nvinfo : EIATTR_NUM_MBARRIERS
	.align		4
.L_47:
        /*13b8*/ 	.byte	0x03, 0x38
        /*13ba*/ 	.short	0x0080


	//----- nvinfo : EIATTR_EXIT_INSTR_OFFSETS
	.align		4
        /*13bc*/ 	.byte	0x04, 0x1c
        /*13be*/ 	.short	(.L_49 - .L_48)


	//   ....[0]....
.L_48:
        /*13c0*/ 	.word	0x00004ae0


	//   ....[1]....
        /*13c4*/ 	.word	0x00004fd0


	//   ....[2]....
        /*13c8*/ 	.word	0x00005030


	//   ....[3]....
        /*13cc*/ 	.word	0x00005e50


	//   ....[4]....
        /*13d0*/ 	.word	0x00006b30


	//   ....[5]....
        /*13d4*/ 	.word	0x00006b70


	//   ....[6]....
        /*13d8*/ 	.word	0x00008960


	//----- nvinfo : EIATTR_MAX_THREADS
	.align		4
.L_49:
        /*13dc*/ 	.byte	0x04, 0x05
        /*13de*/ 	.short	(.L_51 - .L_50)
.L_50:
        /*13e0*/ 	.word	0x00000100
        /*13e4*/ 	.word	0x00000001
        /*13e8*/ 	.word	0x00000001


	//----- nvinfo : EIATTR_CRS_STACK_SIZE
	.align		4
.L_51:
        /*13ec*/ 	.byte	0x04, 0x1e
        /*13ee*/ 	.short	(.L_53 - .L_52)
.L_52:
        /*13f0*/ 	.word	0x00000000


	//----- nvinfo : EIATTR_CBANK_PARAM_SIZE
	.align		4
.L_53:
        /*13f4*/ 	.byte	0x03, 0x19
        /*13f6*/ 	.short	0x0800


	//----- nvinfo : EIATTR_PARAM_CBANK
	.align		4
        /*13f8*/ 	.byte	0x04, 0x0a
        /*13fa*/ 	.short	(.L_55 - .L_54)
	.align		4
.L_54:
        /*13fc*/ 	.word	index@(.nv.constant0._ZN7cutlass13device_kernelINS_4gemm6kernel13GemmUniversalIN4cute5tupleIJiiiiEEENS1_10collective13CollectiveMmaINS1_35MainloopSm100TmaUmmaWarpSpecializedILi54ELi2ELi4ENS5_IJNS4_1CILi2EEENSA_ILi1EEESC_EEEEENS5_IJNSA_ILi64EEESF_NSA_ILi32EEEEEENS_12float_e4m3_tENS5_IJlSC_lEEESI_SJ_NS4_8TiledMMAINS4_8MMA_AtomIJNS4_10MMA_TraitsINS4_19SM100_MMA_F8F6F4_SSEJSI_SI_fSF_SF_NS4_17integral_constantINS4_4UMMA5MajorELSQ_0EEESR_NSO_INSP_7ScaleInELSS_0EEEST_EEEEEENS4_6LayoutINS5_IJSC_SC_SC_EEENS5_IJNSA_ILi0EEESY_SY_EEEEENS5_IJNS4_10UnderscoreES11_S11_EEEEENS4_13SM90_TMA_LOADENS4_14ComposedLayoutINS4_7SwizzleILi1ELi4ELi3EEENS4_18smem_ptr_flag_bitsILi8EEENSW_INS5_IJNSA_ILi8EEESG_EEENS5_IJSG_SC_EEEEEEEvNS4_8identityENS4_23SM90_TMA_LOAD_MULTICASTES1E_vS1F_EENS_8epilogue10collective18CollectiveEpilogueINS1I_23Sm100TmaWarpSpecializedILi1ELi1ELi32ELb0ELb0EEEJSH_NS5_IJNSW_ISF_SC_EES1N_EEESI_SJ_SI_SJ_NS1I_6fusion15FusionCallbacksIS1M_NS1P_17LinearCombinationISI_fSI_fLNS_15FloatRoundStyleE2EEESH_S1O_JEEENS4_5SM1004TMEM4LOAD26SM100_TMEM_LOAD_16dp32b32xES14_NS15_INS16_ILi2ELi4ELi3EEES19_NSW_INS5_IJS1A_SF_EEENS5_IJSF_SC_EEEEEEENS4_39AutoVectorizingCopyWithAssumedAlignmentILi128EEENS4_14SM90_TMA_STOREES23_S25_S25_EEEvvEEEEvNT_6ParamsE)
        /*1400*/ 	.short	0x0380
        /*1402*/ 	.short	0x0800


	//----- nvinfo : EIATTR_SW_WAR
	.align		4
.L_55:
        /*1404*/ 	.byte	0x04, 0x36
        /*1406*/ 	.short	(.L_57 - .L_56)
.L_56:
        /*1408*/ 	.word	0x00000008
.L_57:


//--------------------- .nv.callgraph             --------------------------
	.section	.nv.callgraph,"",@"SHT_CUDA_CALLGRAPH"
	.align	4
	.sectionentsize	8
	.align		4
        /*0000*/ 	.word	0x00000000
	.align		4
        /*0004*/ 	.word	0xffffffff
	.align		4
        /*0008*/ 	.word	index@(_ZN7cutlass13device_kernelINS_4gemm6kernel13GemmUniversalIN4cute5tupleIJiiiiEEENS1_10collective13CollectiveMmaINS1_35MainloopSm100TmaUmmaWarpSpecializedILi54ELi2ELi4ENS5_IJNS4_1CILi2EEENSA_ILi1EEESC_EEEEENS5_IJNSA_ILi64EEESF_NSA_ILi32EEEEEENS_12float_e4m3_tENS5_IJlSC_lEEESI_SJ_NS4_8TiledMMAINS4_8MMA_AtomIJNS4_10MMA_TraitsINS4_19SM100_MMA_F8F6F4_SSEJSI_SI_fSF_SF_NS4_17integral_constantINS4_4UMMA5MajorELSQ_0EEESR_NSO_INSP_7ScaleInELSS_0EEEST_EEEEEENS4_6LayoutINS5_IJSC_SC_SC_EEENS5_IJNSA_ILi0EEESY_SY_EEEEENS5_IJNS4_10UnderscoreES11_S11_EEEEENS4_13SM90_TMA_LOADENS4_14ComposedLayoutINS4_7SwizzleILi1ELi4ELi3EEENS4_18smem_ptr_flag_bitsILi8EEENSW_INS5_IJNSA_ILi8EEESG_EEENS5_IJSG_SC_EEEEEEEvNS4_8identityENS4_23SM90_TMA_LOAD_MULTICASTES1E_vS1F_EENS_8epilogue10collective18CollectiveEpilogueINS1I_23Sm100TmaWarpSpecializedILi1ELi1ELi32ELb0ELb0EEEJSH_NS5_IJNSW_ISF_SC_EES1N_EEESI_SJ_SI_SJ_NS1I_6fusion15FusionCallbacksIS1M_NS1P_17LinearCombinationISI_fSI_fLNS_15FloatRoundStyleE2EEESH_S1O_JEEENS4_5SM1004TMEM4LOAD26SM100_TMEM_LOAD_16dp32b32xES14_NS15_INS16_ILi2ELi4ELi3EEES19_NSW_INS5_IJS1A_SF_EEENS5_IJSF_SC_EEEEEEENS4_39AutoVectorizingCopyWithAssumedAlignmentILi128EEENS4_14SM90_TMA_STOREES23_S25_S25_EEEvvEEEEvNT_6ParamsE)
	.align		4
        /*000c*/ 	.word	index@(__assertfail)
	.align		4
        /*0010*/ 	.word	0x00000000
	.align		4
        /*0014*/ 	.word	0xfffffffe
	.align		4
        /*0018*/ 	.word	0x00000000
	.align		4
        /*001c*/ 	.word	0xfffffffd
	.align		4
        /*0020*/ 	.word	0x00000000
	.align		4
        /*0024*/ 	.word	0xfffffffc


//--------------------- .nv.constant4             --------------------------
	.section	.nv.constant4,"a",@progbits
	.align	8
	.align		8
.nv.constant4:
        /*0000*/ 	.dword	__assertfail
	.align		8
        /*0008*/ 	.dword	__unnamed_1
	.align		8
        /*0010*/ 	.dword	__unnamed_2
	.align		8
        /*0018*/ 	.dword	_ZN39_INTERNAL_d131d426_4_k_cu_e3ba115c_81244cuda3std3__45__cpo5beginE
	.align		8
        /*0020*/ 	.dword	_ZN39_INTERNAL_d131d426_4_k_cu_e3ba115c_81244cuda3std3__45__cpo3endE
	.align		8
        /*0028*/ 	.dword	_ZN39_INTERNAL_d131d426_4_k_cu_e3ba115c_81244cuda3std3__45__cpo6cbeginE
	.align		8
        /*0030*/ 	.dword	_ZN39_INTERNAL_d131d426_4_k_cu_e3ba115c_81244cuda3std3__45__cpo4cendE
	.align		8
        /*0038*/ 	.dword	_ZN39_INTERNAL_d131d426_4_k_cu_e3ba115c_81244cuda3std3__441_GLOBAL__N__d131d426_4_k_cu_e3ba115c_81246ignoreE
	.align		8
        /*0040*/ 	.dword	_ZN39_INTERNAL_d131d426_4_k_cu_e3ba115c_81244cuda3std3__419piecewise_constructE
	.align		8
        /*0048*/ 	.dword	_ZN39_INTERNAL_d131d426_4_k_cu_e3ba115c_81244cuda3std3__48in_placeE
	.align		8
        /*0050*/ 	.dword	_ZN39_INTERNAL_d131d426_4_k_cu_e3ba115c_81244cuda3std6ranges3__45__cpo4swapE
	.align		8
        /*0058*/ 	.dword	_ZN39_INTERNAL_d131d426_4_k_cu_e3ba115c_81244cuda3std6ranges3__45__cpo9iter_moveE
	.align		8
        /*0060*/ 	.dword	_ZN39_INTERNAL_d131d426_4_k_cu_e3ba115c_81244cute7productE
	.align		8
        /*0068*/ 	.dword	_ZN39_INTERNAL_d131d426_4_k_cu_e3ba115c_81244cute1_E
	.align		8
        /*0070*/ 	.dword	$str$25
	.align		8
        /*0078*/ 	.dword	$str$26
	.align		8
        /*0080*/ 	.dword	$str$27
	.align		8
        /*0088*/ 	.dword	$str$28


//--------------------- .text._ZN7cutlass13device_kernelINS_4gemm6kernel13GemmUniversalIN4cute5tupleIJiiiiEEENS1_10collective13CollectiveMmaINS1_35MainloopSm100TmaUmmaWarpSpecializedILi54ELi2ELi4ENS5_IJNS4_1CILi2EEENSA_ILi1EEESC_EEEEENS5_IJNSA_ILi64EEESF_NSA_ILi32EEEEEENS_12float_e4m3_tENS5_IJlSC_lEEESI_SJ_NS4_8TiledMMAINS4_8MMA_AtomIJNS4_10MMA_TraitsINS4_19SM100_MMA_F8F6F4_SSEJSI_SI_fSF_SF_NS4_17integral_constantINS4_4UMMA5MajorELSQ_0EEESR_NSO_INSP_7ScaleInELSS_0EEEST_EEEEEENS4_6LayoutINS5_IJSC_SC_SC_EEENS5_IJNSA_ILi0EEESY_SY_EEEEENS5_IJNS4_10UnderscoreES11_S11_EEEEENS4_13SM90_TMA_LOADENS4_14ComposedLayoutINS4_7SwizzleILi1ELi4ELi3EEENS4_18smem_ptr_flag_bitsILi8EEENSW_INS5_IJNSA_ILi8EEESG_EEENS5_IJSG_SC_EEEEEEEvNS4_8identityENS4_23SM90_TMA_LOAD_MULTICASTES1E_vS1F_EENS_8epilogue10collective18CollectiveEpilogueINS1I_23Sm100TmaWarpSpecializedILi1ELi1ELi32ELb0ELb0EEEJSH_NS5_IJNSW_ISF_SC_EES1N_EEESI_SJ_SI_SJ_NS1I_6fusion15FusionCallbacksIS1M_NS1P_17LinearCombinationISI_fSI_fLNS_15FloatRoundStyleE2EEESH_S1O_JEEENS4_5SM1004TMEM4LOAD26SM100_TMEM_LOAD_16dp32b32xES14_NS15_INS16_ILi2ELi4ELi3EEES19_NSW_INS5_IJS1A_SF_EEENS5_IJSF_SC_EEEEEEENS4_39AutoVectorizingCopyWithAssumedAlignmentILi128EEENS4_14SM90_TMA_STOREES23_S25_S25_EEEvvEEEEvNT_6ParamsE --------------------------
	.section	.text._ZN7cutlass13device_kernelINS_4gemm6kernel13GemmUniversalIN4cute5tupleIJiiiiEEENS1_10collective13CollectiveMmaINS1_35MainloopSm100TmaUmmaWarpSpecializedILi54ELi2ELi4ENS5_IJNS4_1CILi2EEENSA_ILi1EEESC_EEEEENS5_IJNSA_ILi64EEESF_NSA_ILi32EEEEEENS_12float_e4m3_tENS5_IJlSC_lEEESI_SJ_NS4_8TiledMMAINS4_8MMA_AtomIJNS4_10MMA_TraitsINS4_19SM100_MMA_F8F6F4_SSEJSI_SI_fSF_SF_NS4_17integral_constantINS4_4UMMA5MajorELSQ_0EEESR_NSO_INSP_7ScaleInELSS_0EEEST_EEEEEENS4_6LayoutINS5_IJSC_SC_SC_EEENS5_IJNSA_ILi0EEESY_SY_EEEEENS5_IJNS4_10UnderscoreES11_S11_EEEEENS4_13SM90_TMA_LOADENS4_14ComposedLayoutINS4_7SwizzleILi1ELi4ELi3EEENS4_18smem_ptr_flag_bitsILi8EEENSW_INS5_IJNSA_ILi8EEESG_EEENS5_IJSG_SC_EEEEEEEvNS4_8identityENS4_23SM90_TMA_LOAD_MULTICASTES1E_vS1F_EENS_8epilogue10collective18CollectiveEpilogueINS1I_23Sm100TmaWarpSpecializedILi1ELi1ELi32ELb0ELb0EEEJSH_NS5_IJNSW_ISF_SC_EES1N_EEESI_SJ_SI_SJ_NS1I_6fusion15FusionCallbacksIS1M_NS1P_17LinearCombinationISI_fSI_fLNS_15FloatRoundStyleE2EEESH_S1O_JEEENS4_5SM1004TMEM4LOAD26SM100_TMEM_LOAD_16dp32b32xES14_NS15_INS16_ILi2ELi4ELi3EEES19_NSW_INS5_IJS1A_SF_EEENS5_IJSF_SC_EEEEEEENS4_39AutoVectorizingCopyWithAssumedAlignmentILi128EEENS4_14SM90_TMA_STOREES23_S25_S25_EEEvvEEEEvNT_6ParamsE,"ax",@progbits
	.align	128
.text._ZN7cutlass13device_kernelINS_4gemm6kernel13GemmUniversalIN4cute5tupleIJiiiiEEENS1_10collective13CollectiveMmaINS1_35MainloopSm100TmaUmmaWarpSpecializedILi54ELi2ELi4ENS5_IJNS4_1CILi2EEENSA_ILi1EEESC_EEEEENS5_IJNSA_ILi64EEESF_NSA_ILi32EEEEEENS_12float_e4m3_tENS5_IJlSC_lEEESI_SJ_NS4_8TiledMMAINS4_8MMA_AtomIJNS4_10MMA_TraitsINS4_19SM100_MMA_F8F6F4_SSEJSI_SI_fSF_SF_NS4_17integral_constantINS4_4UMMA5MajorELSQ_0EEESR_NSO_INSP_7ScaleInELSS_0EEEST_EEEEEENS4_6LayoutINS5_IJSC_SC_SC_EEENS5_IJNSA_ILi0EEESY_SY_EEEEENS5_IJNS4_10UnderscoreES11_S11_EEEEENS4_13SM90_TMA_LOADENS4_14ComposedLayoutINS4_7SwizzleILi1ELi4ELi3EEENS4_18smem_ptr_flag_bitsILi8EEENSW_INS5_IJNSA_ILi8EEESG_EEENS5_IJSG_SC_EEEEEEEvNS4_8identityENS4_23SM90_TMA_LOAD_MULTICASTES1E_vS1F_EENS_8epilogue10collective18CollectiveEpilogueINS1I_23Sm100TmaWarpSpecializedILi1ELi1ELi32ELb0ELb0EEEJSH_NS5_IJNSW_ISF_SC_EES1N_EEESI_SJ_SI_SJ_NS1I_6fusion15FusionCallbacksIS1M_NS1P_17LinearCombinationISI_fSI_fLNS_15FloatRoundStyleE2EEESH_S1O_JEEENS4_5SM1004TMEM4LOAD26SM100_TMEM_LOAD_16dp32b32xES14_NS15_INS16_ILi2ELi4ELi3EEES19_NSW_INS5_IJS1A_SF_EEENS5_IJSF_SC_EEEEEEENS4_39AutoVectorizingCopyWithAssumedAlignmentILi128EEENS4_14SM90_TMA_STOREES23_S25_S25_EEEvvEEEEvNT_6ParamsE:
        .type           _ZN7cutlass13device_kernelINS_4gemm6kernel13GemmUniversalIN4cute5tupleIJiiiiEEENS1_10collective13CollectiveMmaINS1_35MainloopSm100TmaUmmaWarpSpecializedILi54ELi2ELi4ENS5_IJNS4_1CILi2EEENSA_ILi1EEESC_EEEEENS5_IJNSA_ILi64EEESF_NSA_ILi32EEEEEENS_12float_e4m3_tENS5_IJlSC_lEEESI_SJ_NS4_8TiledMMAINS4_8MMA_AtomIJNS4_10MMA_TraitsINS4_19SM100_MMA_F8F6F4_SSEJSI_SI_fSF_SF_NS4_17integral_constantINS4_4UMMA5MajorELSQ_0EEESR_NSO_INSP_7ScaleInELSS_0EEEST_EEEEEENS4_6LayoutINS5_IJSC_SC_SC_EEENS5_IJNSA_ILi0EEESY_SY_EEEEENS5_IJNS4_10UnderscoreES11_S11_EEEEENS4_13SM90_TMA_LOADENS4_14ComposedLayoutINS4_7SwizzleILi1ELi4ELi3EEENS4_18smem_ptr_flag_bitsILi8EEENSW_INS5_IJNSA_ILi8EEESG_EEENS5_IJSG_SC_EEEEEEEvNS4_8identityENS4_23SM90_TMA_LOAD_MULTICASTES1E_vS1F_EENS_8epilogue10collective18CollectiveEpilogueINS1I_23Sm100TmaWarpSpecializedILi1ELi1ELi32ELb0ELb0EEEJSH_NS5_IJNSW_ISF_SC_EES1N_EEESI_SJ_SI_SJ_NS1I_6fusion15FusionCallbacksIS1M_NS1P_17LinearCombinationISI_fSI_fLNS_15FloatRoundStyleE2EEESH_S1O_JEEENS4_5SM1004TMEM4LOAD26SM100_TMEM_LOAD_16dp32b32xES14_NS15_INS16_ILi2ELi4ELi3EEES19_NSW_INS5_IJS1A_SF_EEENS5_IJSF_SC_EEEEEEENS4_39AutoVectorizingCopyWithAssumedAlignmentILi128EEENS4_14SM90_TMA_STOREES23_S25_S25_EEEvvEEEEvNT_6ParamsE,@function
        .size           _ZN7cutlass13device_kernelINS_4gemm6kernel13GemmUniversalIN4cute5tupleIJiiiiEEENS1_10collective13CollectiveMmaINS1_35MainloopSm100TmaUmmaWarpSpecializedILi54ELi2ELi4ENS5_IJNS4_1CILi2EEENSA_ILi1EEESC_EEEEENS5_IJNSA_ILi64EEESF_NSA_ILi32EEEEEENS_12float_e4m3_tENS5_IJlSC_lEEESI_SJ_NS4_8TiledMMAINS4_8MMA_AtomIJNS4_10MMA_TraitsINS4_19SM100_MMA_F8F6F4_SSEJSI_SI_fSF_SF_NS4_17integral_constantINS4_4UMMA5MajorELSQ_0EEESR_NSO_INSP_7ScaleInELSS_0EEEST_EEEEEENS4_6LayoutINS5_IJSC_SC_SC_EEENS5_IJNSA_ILi0EEESY_SY_EEEEENS5_IJNS4_10UnderscoreES11_S11_EEEEENS4_13SM90_TMA_LOADENS4_14ComposedLayoutINS4_7SwizzleILi1ELi4ELi3EEENS4_18smem_ptr_flag_bitsILi8EEENSW_INS5_IJNSA_ILi8EEESG_EEENS5_IJSG_SC_EEEEEEEvNS4_8identityENS4_23SM90_TMA_LOAD_MULTICASTES1E_vS1F_EENS_8epilogue10collective18CollectiveEpilogueINS1I_23Sm100TmaWarpSpecializedILi1ELi1ELi32ELb0ELb0EEEJSH_NS5_IJNSW_ISF_SC_EES1N_EEESI_SJ_SI_SJ_NS1I_6fusion15FusionCallbacksIS1M_NS1P_17LinearCombinationISI_fSI_fLNS_15FloatRoundStyleE2EEESH_S1O_JEEENS4_5SM1004TMEM4LOAD26SM100_TMEM_LOAD_16dp32b32xES14_NS15_INS16_ILi2ELi4ELi3EEES19_NSW_INS5_IJS1A_SF_EEENS5_IJSF_SC_EEEEEEENS4_39AutoVectorizingCopyWithAssumedAlignmentILi128EEENS4_14SM90_TMA_STOREES23_S25_S25_EEEvvEEEEvNT_6ParamsE,(.L_x_286 - _ZN7cutlass13device_kernelINS_4gemm6kernel13GemmUniversalIN4cute5tupleIJiiiiEEENS1_10collective13CollectiveMmaINS1_35MainloopSm100TmaUmmaWarpSpecializedILi54ELi2ELi4ENS5_IJNS4_1CILi2EEENSA_ILi1EEESC_EEEEENS5_IJNSA_ILi64EEESF_NSA_ILi32EEEEEENS_12float_e4m3_tENS5_IJlSC_lEEESI_SJ_NS4_8TiledMMAINS4_8MMA_AtomIJNS4_10MMA_TraitsINS4_19SM100_MMA_F8F6F4_SSEJSI_SI_fSF_SF_NS4_17integral_constantINS4_4UMMA5MajorELSQ_0EEESR_NSO_INSP_7ScaleInELSS_0EEEST_EEEEEENS4_6LayoutINS5_IJSC_SC_SC_EEENS5_IJNSA_ILi0EEESY_SY_EEEEENS5_IJNS4_10UnderscoreES11_S11_EEEEENS4_13SM90_TMA_LOADENS4_14ComposedLayoutINS4_7SwizzleILi1ELi4ELi3EEENS4_18smem_ptr_flag_bitsILi8EEENSW_INS5_IJNSA_ILi8EEESG_EEENS5_IJSG_SC_EEEEEEEvNS4_8identityENS4_23SM90_TMA_LOAD_MULTICASTES1E_vS1F_EENS_8epilogue10collective18CollectiveEpilogueINS1I_23Sm100TmaWarpSpecializedILi1ELi1ELi32ELb0ELb0EEEJSH_NS5_IJNSW_ISF_SC_EES1N_EEESI_SJ_SI_SJ_NS1I_6fusion15FusionCallbacksIS1M_NS1P_17LinearCombinationISI_fSI_fLNS_15FloatRoundStyleE2EEESH_S1O_JEEENS4_5SM1004TMEM4LOAD26SM100_TMEM_LOAD_16dp32b32xES14_NS15_INS16_ILi2ELi4ELi3EEES19_NSW_INS5_IJS1A_SF_EEENS5_IJSF_SC_EEEEEEENS4_39AutoVectorizingCopyWithAssumedAlignmentILi128EEENS4_14SM90_TMA_STOREES23_S25_S25_EEEvvEEEEvNT_6ParamsE)
        .other          _ZN7cutlass13device_kernelINS_4gemm6kernel13GemmUniversalIN4cute5tupleIJiiiiEEENS1_10collective13CollectiveMmaINS1_35MainloopSm100TmaUmmaWarpSpecializedILi54ELi2ELi4ENS5_IJNS4_1CILi2EEENSA_ILi1EEESC_EEEEENS5_IJNSA_ILi64EEESF_NSA_ILi32EEEEEENS_12float_e4m3_tENS5_IJlSC_lEEESI_SJ_NS4_8TiledMMAINS4_8MMA_AtomIJNS4_10MMA_TraitsINS4_19SM100_MMA_F8F6F4_SSEJSI_SI_fSF_SF_NS4_17integral_constantINS4_4UMMA5MajorELSQ_0EEESR_NSO_INSP_7ScaleInELSS_0EEEST_EEEEEENS4_6LayoutINS5_IJSC_SC_SC_EEENS5_IJNSA_ILi0EEESY_SY_EEEEENS5_IJNS4_10UnderscoreES11_S11_EEEEENS4_13SM90_TMA_LOADENS4_14ComposedLayoutINS4_7SwizzleILi1ELi4ELi3EEENS4_18smem_ptr_flag_bitsILi8EEENSW_INS5_IJNSA_ILi8EEESG_EEENS5_IJSG_SC_EEEEEEEvNS4_8identityENS4_23SM90_TMA_LOAD_MULTICASTES1E_vS1F_EENS_8epilogue10collective18CollectiveEpilogueINS1I_23Sm100TmaWarpSpecializedILi1ELi1ELi32ELb0ELb0EEEJSH_NS5_IJNSW_ISF_SC_EES1N_EEESI_SJ_SI_SJ_NS1I_6fusion15FusionCallbacksIS1M_NS1P_17LinearCombinationISI_fSI_fLNS_15FloatRoundStyleE2EEESH_S1O_JEEENS4_5SM1004TMEM4LOAD26SM100_TMEM_LOAD_16dp32b32xES14_NS15_INS16_ILi2ELi4ELi3EEES19_NSW_INS5_IJS1A_SF_EEENS5_IJSF_SC_EEEEEEENS4_39AutoVectorizingCopyWithAssumedAlignmentILi128EEENS4_14SM90_TMA_STOREES23_S25_S25_EEEvvEEEEvNT_6ParamsE,@"STO_CUDA_ENTRY STV_DEFAULT"
_ZN7cutlass13device_kernelINS_4gemm6kernel13GemmUniversalIN4cute5tupleIJiiiiEEENS1_10collective13CollectiveMmaINS1_35MainloopSm100TmaUmmaWarpSpecializedILi54ELi2ELi4ENS5_IJNS4_1CILi2EEENSA_ILi1EEESC_EEEEENS5_IJNSA_ILi64EEESF_NSA_ILi32EEEEEENS_12float_e4m3_tENS5_IJlSC_lEEESI_SJ_NS4_8TiledMMAINS4_8MMA_AtomIJNS4_10MMA_TraitsINS4_19SM100_MMA_F8F6F4_SSEJSI_SI_fSF_SF_NS4_17integral_constantINS4_4UMMA5MajorELSQ_0EEESR_NSO_INSP_7ScaleInELSS_0EEEST_EEEEEENS4_6LayoutINS5_IJSC_SC_SC_EEENS5_IJNSA_ILi0EEESY_SY_EEEEENS5_IJNS4_10UnderscoreES11_S11_EEEEENS4_13SM90_TMA_LOADENS4_14ComposedLayoutINS4_7SwizzleILi1ELi4ELi3EEENS4_18smem_ptr_flag_bitsILi8EEENSW_INS5_IJNSA_ILi8EEESG_EEENS5_IJSG_SC_EEEEEEEvNS4_8identityENS4_23SM90_TMA_LOAD_MULTICASTES1E_vS1F_EENS_8epilogue10collective18CollectiveEpilogueINS1I_23Sm100TmaWarpSpecializedILi1ELi1ELi32ELb0ELb0EEEJSH_NS5_IJNSW_ISF_SC_EES1N_EEESI_SJ_SI_SJ_NS1I_6fusion15FusionCallbacksIS1M_NS1P_17LinearCombinationISI_fSI_fLNS_15FloatRoundStyleE2EEESH_S1O_JEEENS4_5SM1004TMEM4LOAD26SM100_TMEM_LOAD_16dp32b32xES14_NS15_INS16_ILi2ELi4ELi3EEES19_NSW_INS5_IJS1A_SF_EEENS5_IJSF_SC_EEEEEEENS4_39AutoVectorizingCopyWithAssumedAlignmentILi128EEENS4_14SM90_TMA_STOREES23_S25_S25_EEEvvEEEEvNT_6ParamsE:
[----:B------:R-:W1:Y:S01]  /*0000*/  LDC R1, c[0x0][0x37c] ;  /* 0x0000df00ff017b82 */ /* 0x000e620000000800 */
[----:B------:R-:W2:Y:S01]  /*0010*/  S2R R76, SR_TID.X ;  /* 0x00000000004c7919 */ /* 0x000ea20000002100 */
[----:B------:R-:W3:Y:S01]  /*0020*/  LDCU.64 UR8, c[0x0][0x890] ;  /* 0x00011200ff0877ac */ /* 0x000ee20008000a00 */
[----:B------:R-:W-:Y:S02]  /*0030*/  PRMT R79, RZ, 0x7610, R79 ;  /* 0x00007610ff4f7816 */ /* 0x000fe4000000004f */
[----:B------:R-:W-:Y:S01]  /*0040*/  ELECT P3, URZ, PT ;  /* 0x0000000000ff782f */ /* 0x000fe20003860000 */
[----:B---3--:R-:W-:-:S04]  /*0050*/  UISETP.NE.U32.AND UP0, UPT, UR8, URZ, UPT ;  /* 0x000000ff0800728c */ /* 0x008fc8000bf05070 */
[----:B------:R-:W-:Y:S01]  /*0060*/  UISETP.NE.AND.EX UP0, UPT, UR9, URZ, UPT, UP0 ;  /* 0x000000ff0900728c */ /* 0x000fe2000bf05300 */
[----:B--2---:R-:W-:-:S05]  /*0070*/  SHF.R.U32.HI R80, RZ, 0x5, R76 ;  /* 0x00000005ff507819 */ /* 0x004fca000001164c */
[----:B------:R-:W2:Y:S02]  /*0080*/  SHFL.IDX PT, R0, R80, RZ, 0x1f ;  /* 0x00001fff50007589 */ /* 0x000ea400000e0000 */
[----:B--2---:R-:W-:Y:S01]  /*0090*/  R2UR UR18, R0 ;  /* 0x00000000001272ca */ /* 0x004fe200000e0000 */
[----:B-1----:R-:W-:-:S14]  /*00a0*/  BRA.U UP0, `(.L_x_0) ;  /* 0x0000000100307547 */ /* 0x002fdc000b800000 */
[----:B------:R-:W1:Y:S02]  /*00b0*/  LDCU.64 UR4, c[0x0][0x888] ;  /* 0x00011100ff0477ac */ /* 0x000e640008000a00 */
[----:B-1----:R-:W-:-:S04]  /*00c0*/  UISETP.NE.U32.AND UP0, UPT, UR4, URZ, UPT ;  /* 0x000000ff0400728c */ /* 0x002fc8000bf05070 */
[----:B------:R-:W-:-:S09]  /*00d0*/  UISETP.NE.AND.EX UP0, UPT, UR5, URZ, UPT, UP0 ;  /* 0x000000ff0500728c */ /* 0x000fd2000bf05300 */
[----:B------:R-:W-:Y:S05]  /*00e0*/  BRA.U !UP0, `(.L_x_1) ;  /* 0x0000000108147547 */ /* 0x000fea000b800000 */
[----:B------:R-:W1:Y:S01]  /*00f0*/  LDC.64 R2, c[0x0][0x888] ;  /* 0x00022200ff027b82 */ /* 0x000e620000000a00 */
[----:B------:R-:W1:Y:S02]  /*0100*/  LDCU.64 UR4, c[0x0][0x358] ;  /* 0x00006b00ff0477ac */ /* 0x000e640008000a00 */
[----:B-1----:R1:W5:Y:S01]  /*0110*/  LDG.E R39, desc[UR4][R2.64] ;  /* 0x0000000402277981 */ /* 0x002362000c1e1900 */
[----:B------:R-:W-:Y:S01]  /*0120*/  HFMA2 R79, -RZ, RZ, 0, 5.9604644775390625e-08 ;  /* 0x00000001ff4f7431 */ /* 0x000fe200000001ff */
[----:B------:R-:W-:Y:S05]  /*0130*/  BRA `(.L_x_0) ;  /* 0x00000000000c7947 */ /* 0x000fea0003800000 */
.L_x_1:
[----:B------:R-:W1:Y:S01]  /*0140*/  LDCU UR4, c[0x0][0x880] ;  /* 0x00011000ff0477ac */ /* 0x000e620008000800 */
[----:B------:R-:W-:Y:S01]  /*0150*/  HFMA2 R79, -RZ, RZ, 0, 5.9604644775390625e-08 ;  /* 0x00000001ff4f7431 */ /* 0x000fe200000001ff */
[----:B-1----:R-:W-:-:S07]  /*0160*/  MOV R39, UR4 ;  /* 0x0000000400277c02 */ /* 0x002fce0008000f00 */
.L_x_0:
[----:B------:R-:W2:Y:S02]  /*0170*/  LDCU.64 UR4, c[0x0][0x8b0] ;  /* 0x00011600ff0477ac */ /* 0x000ea40008000a00 */
[----:B--2---:R-:W-:-:S04]  /*0180*/  UISETP.NE.U32.AND UP0, UPT, UR4, URZ, UPT ;  /* 0x000000ff0400728c */ /* 0x004fc8000bf05070 */
[----:B------:R-:W-:-:S09]  /*0190*/  UISETP.NE.AND.EX UP0, UPT, UR5, URZ, UPT, UP0 ;  /* 0x000000ff0500728c */ /* 0x000fd2000bf05300 */
[----:B------:R-:W-:Y:S05]  /*01a0*/  BRA.U UP0, `(.L_x_2) ;  /* 0x0000000100287547 */ /* 0x000fea000b800000 */
[----:B------:R-:W2:Y:S02]  /*01b0*/  LDCU.64 UR4, c[0x0][0x8a8] ;  /* 0x00011500ff0477ac */ /* 0x000ea40008000a00 */
[----:B--2---:R-:W-:-:S04]  /*01c0*/  UISETP.NE.U32.AND UP0, UPT, UR4, URZ, UPT ;  /* 0x000000ff0400728c */ /* 0x004fc8000bf05070 */
[----:B------:R-:W-:-:S09]  /*01d0*/  UISETP.NE.AND.EX UP0, UPT, UR5, URZ, UPT, UP0 ;  /* 0x000000ff0500728c */ /* 0x000fd2000bf05300 */
[----:B------:R-:W-:Y:S05]  /*01e0*/  BRA.U !UP0, `(.L_x_3) ;  /* 0x0000000108107547 */ /* 0x000fea000b800000 */
[----:B-1----:R-:W1:Y:S01]  /*01f0*/  LDC.64 R2, c[0x0][0x8a8] ;  /* 0x00022a00ff027b82 */ /* 0x002e620000000a00 */
[----:B------:R-:W1:Y:S02]  /*0200*/  LDCU.64 UR4, c[0x0][0x358] ;  /* 0x00006b00ff0477ac */ /* 0x000e640008000a00 */
[----:B-1----:R2:W5:Y:S01]  /*0210*/  LDG.E R38, desc[UR4][R2.64] ;  /* 0x0000000402267981 */ /* 0x002562000c1e1900 */
[----:B------:R-:W-:Y:S05]  /*0220*/  BRA `(.L_x_2) ;  /* 0x0000000000087947 */ /* 0x000fea0003800000 */
.L_x_3:
[----:B------:R-:W2:Y:S02]  /*0230*/  LDCU UR4, c[0x0][0x8a0] ;  /* 0x00011400ff0477ac */ /* 0x000ea40008000800 */
[----:B--2---:R-:W-:Y:S02]  /*0240*/  MOV R38, UR4 ;  /* 0x0000000400267c02 */ /* 0x004fe40008000f00 */
.L_x_2:
[----:B------:R-:W-:Y:S01]  /*0250*/  IMAD.U32 R0, RZ, RZ, UR18 ;  /* 0x00000012ff007e24 */ /* 0x000fe2000f8e00ff */
[----:B------:R-:W-:Y:S04]  /*0260*/  BSSY.RECONVERGENT B0, `(.L_x_4) ;  /* 0x000000c000007945 */ /* 0x000fe80003800200 */
[C---:B------:R-:W-:Y:S02]  /*0270*/  ISETP.NE.OR P1, PT, R0.reuse, 0x1, !P3 ;  /* 0x000000010000780c */ /* 0x040fe40005f25670 */
[----:B------:R-:W-:-:S11]  /*0280*/  ISETP.NE.OR P0, PT, R0, 0x3, !P3 ;  /* 0x000000030000780c */ /* 0x000fd60005f05670 */
[----:B------:R-:W-:Y:S05]  /*0290*/  @P1 BRA `(.L_x_5) ;  /* 0x0000000000201947 */ /* 0x000fea0003800000 */
[----:B------:R-:W3:Y:S02]  /*02a0*/  LDCU.64 UR4, c[0x0][0x348] ;  /* 0x00006900ff0477ac */ /* 0x000ee40008000a00 */
[----:B---3--:R-:W-:Y:S02]  /*02b0*/  UIADD3 UR6, UP1, UPT, UR4, 0x80, URZ ;  /* 0x0000008004067890 */ /* 0x008fe4000ff3e0ff */
[----:B------:R-:W-:Y:S02]  /*02c0*/  UIADD3 UR4, UP0, UPT, UR4, 0x180, URZ ;  /* 0x0000018004047890 */ /* 0x000fe4000ff1e0ff */
[----:B------:R-:W-:Y:S02]  /*02d0*/  UIADD3.X UR7, UPT, UPT, URZ, UR5, URZ, UP1, !UPT ;  /* 0x00000005ff077290 */ /* 0x000fe40008ffe4ff */
[----:B------:R-:W-:-:S07]  /*02e0*/  UIADD3.X UR5, UPT, UPT, URZ, UR5, URZ, UP0, !UPT ;  /* 0x00000005ff057290 */ /* 0x000fce00087fe4ff */
[----:B------:R3:W-:Y:S02]  /*02f0*/  UTMACCTL.PF [UR6] ;  /* 0x00000000060079b9 */ /* 0x0007e40008040000 */
[----:B------:R3:W-:Y:S02]  /*0300*/  UTMACCTL.PF [UR4] ;  /* 0x00000000040079b9 */ /* 0x0007e40008040000 */
[----:B---3--:R-:W-:Y:S01]  /*0310*/  NOP ;  /* 0x0000000000007918 */ /* 0x008fe20000000000 */
.L_x_5:
[----:B------:R-:W-:Y:S05]  /*0320*/  BSYNC.RECONVERGENT B0 ;  /* 0x0000000000007941 */ /* 0x000fea0003800200 */
.L_x_4:
[----:B------:R-:W-:Y:S04]  /*0330*/  BSSY.RECONVERGENT B0, `(.L_x_6) ;  /* 0x000000a000007945 */ /* 0x000fe80003800200 */
        /* <DEDUP_REMOVED lines=9> */
.L_x_7:
[----:B------:R-:W-:Y:S05]  /*03d0*/  BSYNC.RECONVERGENT B0 ;  /* 0x0000000000007941 */ /* 0x000fea0003800200 */
.L_x_6:
[----:B------:R-:W3:Y:S01]  /*03e0*/  LDCU.64 UR4, c[0x0][0x888] ;  /* 0x00011100ff0477ac */ /* 0x000ee20008000a00 */
[----:B------:R-:W-:Y:S02]  /*03f0*/  UISETP.EQ.U32.AND UP2, UPT, UR8, URZ, UPT ;  /* 0x000000ff0800728c */ /* 0x000fe4000bf42070 */
[----:B------:R-:W-:Y:S02]  /*0400*/  UPLOP3.LUT UP3, UPT, UPT, UPT, UPT, 0x80, 0x8 ;  /* 0x000000000008789c */ /* 0x000fe40003f6f070 */
[----:B---3--:R-:W-:-:S04]  /*0410*/  UISETP.NE.U32.AND UP0, UPT, UR4, URZ, UPT ;  /* 0x000000ff0400728c */ /* 0x008fc8000bf05070 */
[----:B------:R-:W-:-:S04]  /*0420*/  UISETP.NE.AND.EX UP1, UPT, UR5, URZ, UPT, UP0 ;  /* 0x000000ff0500728c */ /* 0x000fc8000bf25300 */
[----:B------:R-:W-:-:S04]  /*0430*/  UISETP.EQ.OR.EX UP4, UPT, UR9, URZ, !UP1, UP2 ;  /* 0x000000ff0900728c */ /* 0x000fc8000cf82720 */
[----:B------:R-:W-:-:S05]  /*0440*/  UP2UR UR61, UPR, URZ, 0x10 ;  /* 0x00000010ff3d7883 */ /* 0x000fca0008000000 */
[----:B------:R-:W-:Y:S07]  /*0450*/  BRA.U !UP4, `(.L_x_8) ;  /* 0x000000010c207547 */ /* 0x000fee000b800000 */
[----:B------:R-:W-:Y:S01]  /*0460*/  UISETP.NE.U32.AND UP2, UPT, UR8, URZ, UPT ;  /* 0x000000ff0800728c */ /* 0x000fe2000bf45070 */
[----:B-----5:R-:W-:Y:S01]  /*0470*/  FSETP.NEU.AND P0, PT, R39, RZ, PT ;  /* 0x000000ff2700720b */ /* 0x020fe20003f0d000 */
[----:B------:R-:W-:Y:S02]  /*0480*/  USEL UR4, URZ, 0xffffffff, UP1 ;  /* 0xffffffffff047887 */ /* 0x000fe40008800000 */
[----:B------:R-:W-:-:S10]  /*0490*/  UISETP.NE.AND.EX UP2, UPT, UR9, URZ, UPT, UP2 ;  /* 0x000000ff0900728c */ /* 0x000fd4000bf45320 */
[----:B------:R-:W-:Y:S01]  /*04a0*/  VOTEU.ANY UP0, P0 ;  /* 0x0000000000ff7886 */ /* 0x000fe20000000100 */
[----:B------:R-:W-:-:S04]  /*04b0*/  @!UP2 USEL UR4, URZ, 0xffffffff, UP0 ;  /* 0xffffffffff04a887 */ /* 0x000fc80008000000 */
[----:B------:R-:W-:-:S04]  /*04c0*/  ULOP3.LUT UR4, UR4, 0x1, URZ, 0xc0, !UPT ;  /* 0x0000000104047892 */ /* 0x000fc8000f8ec0ff */
[----:B------:R-:W-:-:S11]  /*04d0*/  UISETP.NE.U32.AND UP3, UPT, UR4, 0x1, UPT ;  /* 0x000000010400788c */ /* 0x000fd6000bf65070 */
.L_x_8:
[----:B-12---:R-:W1:Y:S02]  /*04e0*/  SHFL.IDX PT, R2, R80, RZ, 0x1f ;  /* 0x00001fff50027589 */ /* 0x006e6400000e0000 */
[----:B-1----:R-:W-:-:S13]  /*04f0*/  ISETP.NE.AND P0, PT, R2, RZ, PT ;  /* 0x000000ff0200720c */ /* 0x002fda0003f05270 */
[----:B------:R-:W-:Y:S05]  /*0500*/  @P0 BRA `(.L_x_9) ;  /* 0x0000000400f40947 */ /* 0x000fea0003800000 */
[----:B------:R-:W-:Y:S01]  /*0510*/  ELECT P0, URZ, PT ;  /* 0x0000000000ff782f */ /* 0x000fe20003800000 */
[----:B------:R-:W-:-:S12]  /*0520*/  BSSY.RECONVERGENT B0, `(.L_x_9) ;  /* 0x000007b000007945 */ /* 0x000fd80003800200 */
[----:B------:R-:W-:Y:S05]  /*0530*/  @!P0 BRA `(.L_x_10) ;  /* 0x0000000400e48947 */ /* 0x000fea0003800000 */
[----:B------:R-:W1:Y:S01]  /*0540*/  S2UR UR4, SR_CgaCtaId ;  /* 0x00000000000479c3 */ /* 0x000e620000008800 */
[----:B------:R-:W-:Y:S01]  /*0550*/  UMOV UR5, 0x400 ;  /* 0x0000040000057882 */ /* 0x000fe20000000000 */
[----:B------:R-:W-:Y:S01]  /*0560*/  UMOV UR8, 0x1 ;  /* 0x0000000100087882 */ /* 0x000fe20000000000 */
[----:B------:R-:W-:Y:S01]  /*0570*/  UMOV UR6, 0x2 ;  /* 0x0000000200067882 */ /* 0x000fe20000000000 */
[----:B------:R-:W-:-:S04]  /*0580*/  UIADD3 UR8, UPT, UPT, -UR8, 0x100000, URZ ;  /* 0x0010000008087890 */ /* 0x000fc8000fffe1ff */
[----:B------:R-:W-:Y:S02]  /*0590*/  USHF.L.U32 UR9, UR8, 0xb, URZ ;  /* 0x0000000b08097899 */ /* 0x000fe400080006ff */
[----:B------:R-:W-:Y:S02]  /*05a0*/  USHF.L.U32 UR8, UR8, 0x1, URZ ;  /* 0x0000000108087899 */ /* 0x000fe400080006ff */
[----:B------:R-:W-:-:S04]  /*05b0*/  UIADD3 UR6, UPT, UPT, -UR6, 0x100000, URZ ;  /* 0x0010000006067890 */ /* 0x000fc8000fffe1ff */
[----:B------:R-:W-:Y:S02]  /*05c0*/  USHF.L.U32 UR7, UR6, 0xb, URZ ;  /* 0x0000000b06077899 */ /* 0x000fe400080006ff */
[----:B------:R-:W-:Y:S02]  /*05d0*/  USHF.L.U32 UR6, UR6, 0x1, URZ ;  /* 0x0000000106067899 */ /* 0x000fe400080006ff */
[----:B-1----:R-:W-:Y:S01]  /*05e0*/  ULEA UR4, UR4, UR5, 0x18 ;  /* 0x0000000504047291 */ /* 0x002fe2000f8ec0ff */
[----:B------:R-:W1:Y:S11]  /*05f0*/  FENCE.VIEW.ASYNC.S ;  /* 0x00000000000073c6 */ /* 0x000e760000000000 */
[----:B-1----:R1:W2:Y:S01]  /*0600*/  SYNCS.EXCH.64 URZ, [UR4], UR8 ;  /* 0x0000000804ff75b2 */ /* 0x0022a20008000100 */
[----:B------:R1:W3:Y:S01]  /*0610*/  SYNCS.EXCH.64 URZ, [UR4+0x1b0], UR6 ;  /* 0x0001b00604ff75b2 */ /* 0x0002e20008000100 */
[----:B------:R1:W4:Y:S01]  /*0620*/  SYNCS.EXCH.64 URZ, [UR4+0x8], UR8 ;  /* 0x0000080804ff75b2 */ /* 0x0003220008000100 */
[----:B------:R1:W1:Y:S01]  /*0630*/  SYNCS.EXCH.64 URZ, [UR4+0x1b8], UR6 ;  /* 0x0001b80604ff75b2 */ /* 0x0002620008000100 */
        /* <DEDUP_REMOVED lines=104> */
[----:B--234-:R-:W-:Y:S01]  /*0cc0*/  NOP ;  /* 0x0000000000007918 */ /* 0x01cfe20000000000 */
.L_x_10:
[----:B-1----:R-:W-:Y:S05]  /*0cd0*/  BSYNC.RECONVERGENT B0 ;  /* 0x0000000000007941 */ /* 0x002fea0003800200 */
.L_x_9:
[----:B------:R-:W1:Y:S01]  /*0ce0*/  SHFL.IDX PT, R2, R80, RZ, 0x1f ;  /* 0x00001fff50027589 */ /* 0x000e6200000e0000 */
[----:B------:R-:W-:Y:S01]  /*0cf0*/  NOP ;  /* 0x0000000000007918 */ /* 0x000fe20000000000 */
[----:B-1----:R-:W-:-:S13]  /*0d00*/  ISETP.NE.AND P0, PT, R2, 0x1, PT ;  /* 0x000000010200780c */ /* 0x002fda0003f05270 */
[----:B------:R-:W-:Y:S05]  /*0d10*/  @P0 BRA `(.L_x_11) ;  /* 0x0000000000400947 */ /* 0x000fea0003800000 */
        /* <DEDUP_REMOVED lines=9> */
[----:B------:R-:W-:Y:S01]  /*0db0*/  USHF.L.U32 UR6, UR6, 0x1, URZ ;  /* 0x0000000106067899 */ /* 0x000fe200080006ff */
[----:B------:R-:W-:Y:S01]  /*0dc0*/  ELECT P0, URZ, PT ;  /* 0x0000000000ff782f */ /* 0x000fe20003800000 */
[----:B-1----:R-:W-:Y:S01]  /*0dd0*/  ULEA UR4, UR4, UR5, 0x18 ;  /* 0x0000000504047291 */ /* 0x002fe2000f8ec0ff */
[----:B------:R-:W1:Y:S11]  /*0de0*/  FENCE.VIEW.ASYNC.S ;  /* 0x00000000000073c6 */ /* 0x000e760000000000 */
[----:B-1----:R1:W2:Y:S01]  /*0df0*/  SYNCS.EXCH.64 URZ, [UR4+0x360], UR8 ;  /* 0x0003600804ff75b2 */ /* 0x0022a20008000100 */
[----:B------:R1:W3:Y:S01]  /*0e00*/  SYNCS.EXCH.64 URZ, [UR4+0x368], UR6 ;  /* 0x0003680604ff75b2 */ /* 0x0002e20008000100 */
[----:B------:R-:W-:Y:S01]  /*0e10*/  NOP ;  /* 0x0000000000007918 */ /* 0x000fe20000000000 */
.L_x_11:
[----:B------:R-:W4:Y:S01]  /*0e20*/  SHFL.IDX PT, R2, R80, RZ, 0x1f ;  /* 0x00001fff50027589 */ /* 0x000f2200000e0000 */
[----:B------:R-:W-:Y:S01]  /*0e30*/  NOP ;  /* 0x0000000000007918 */ /* 0x000fe20000000000 */
[----:B----4-:R-:W-:-:S13]  /*0e40*/  ISETP.NE.AND P0, PT, R2, 0x3, PT ;  /* 0x000000030200780c */ /* 0x010fda0003f05270 */
[----:B------:R-:W-:Y:S05]  /*0e50*/  @P0 BRA `(.L_x_12) ;  /* 0x0000000000300947 */ /* 0x000fea0003800000 */
[----:B-1----:R-:W1:Y:S01]  /*0e60*/  S2UR UR4, SR_CgaCtaId ;  /* 0x00000000000479c3 */ /* 0x002e620000008800 */
[----:B------:R-:W-:Y:S01]  /*0e70*/  UMOV UR6, 0x400 ;  /* 0x0000040000067882 */ /* 0x000fe20000000000 */
[----:B------:R-:W-:Y:S01]  /*0e80*/  UMOV UR5, 0x20 ;  /* 0x0000002000057882 */ /* 0x000fe20000000000 */
[----:B------:R-:W-:Y:S01]  /*0e90*/  ELECT P0, URZ, PT ;  /* 0x0000000000ff782f */ /* 0x000fe20003800000 */
[----:B-1----:R-:W-:Y:S02]  /*0ea0*/  ULEA UR6, UR4, UR6, 0x18 ;  /* 0x0000000604067291 */ /* 0x002fe4000f8ec0ff */
[----:B------:R-:W-:-:S04]  /*0eb0*/  UIADD3 UR4, UPT, UPT, -UR5, 0x100000, URZ ;  /* 0x0010000005047890 */ /* 0x000fc8000fffe1ff */
[----:B------:R-:W-:Y:S02]  /*0ec0*/  USHF.L.U32 UR5, UR4, 0xb, URZ ;  /* 0x0000000b04057899 */ /* 0x000fe400080006ff */
[----:B------:R-:W-:Y:S01]  /*0ed0*/  USHF.L.U32 UR4, UR4, 0x1, URZ ;  /* 0x0000000104047899 */ /* 0x000fe200080006ff */
[----:B------:R-:W1:Y:S11]  /*0ee0*/  FENCE.VIEW.ASYNC.S ;  /* 0x00000000000073c6 */ /* 0x000e760000000000 */
[----:B-1----:R4:W1:Y:S01]  /*0ef0*/  SYNCS.EXCH.64 URZ, [UR6+0x370], UR4 ;  /* 0x0003700406ff75b2 */ /* 0x0028620008000100 */
[----:B------:R4:W1:Y:S02]  /*0f00*/  SYNCS.EXCH.64 URZ, [UR6+0x378], UR4 ;  /* 0x0003780406ff75b2 */ /* 0x0008640008000100 */
[----:B----4-:R-:W-:Y:S01]  /*0f10*/  NOP ;  /* 0x0000000000007918 */ /* 0x010fe20000000000 */
.L_x_12:
[----:B------:R-:W4:Y:S01]  /*0f20*/  SHFL.IDX PT, R2, R80, RZ, 0x1f ;  /* 0x00001fff50027589 */ /* 0x000f2200000e0000 */
[----:B------:R-:W-:Y:S01]  /*0f30*/  NOP ;  /* 0x0000000000007918 */ /* 0x000fe20000000000 */
[----:B----4-:R-:W-:-:S13]  /*0f40*/  ISETP.NE.AND P0, PT, R2, 0x4, PT ;  /* 0x000000040200780c */ /* 0x010fda0003f05270 */
[----:B------:R-:W-:Y:S05]  /*0f50*/  @P0 BRA `(.L_x_13) ;  /* 0x00000000004c0947 */ /* 0x000fea0003800000 */
[----:B-1----:R-:W1:Y:S01]  /*0f60*/  S2UR UR6, SR_CgaCtaId ;  /* 0x00000000000679c3 */ /* 0x002e620000008800 */
[----:B------:R-:W-:Y:S01]  /*0f70*/  UMOV UR4, 0x1e0 ;  /* 0x000001e000047882 */ /* 0x000fe20000000000 */
[----:B------:R-:W-:Y:S01]  /*0f80*/  UMOV UR5, 0x400 ;  /* 0x0000040000057882 */ /* 0x000fe20000000000 */
[----:B------:R-:W-:Y:S01]  /*0f90*/  USEL UR4, UR4, 0x1a0, UP3 ;  /* 0x000001a004047887 */ /* 0x000fe20009800000 */
[----:B------:R-:W-:Y:S01]  /*0fa0*/  UMOV UR8, 0x1 ;  /* 0x0000000100087882 */ /* 0x000fe20000000000 */
[----:B------:R-:W-:Y:S01]  /*0fb0*/  ELECT P0, URZ, PT ;  /* 0x0000000000ff782f */ /* 0x000fe20003800000 */
[----:B------:R-:W-:-:S04]  /*0fc0*/  UIADD3 UR8, UPT, UPT, -UR8, 0x100000, URZ ;  /* 0x0010000008087890 */ /* 0x000fc8000fffe1ff */
[----:B------:R-:W-:Y:S02]  /*0fd0*/  USHF.L.U32 UR9, UR8, 0xb, URZ ;  /* 0x0000000b08097899 */ /* 0x000fe400080006ff */
[----:B------:R-:W-:Y:S02]  /*0fe0*/  USHF.L.U32 UR8, UR8, 0x1, URZ ;  /* 0x0000000108087899 */ /* 0x000fe400080006ff */
[----:B-1----:R-:W-:Y:S02]  /*0ff0*/  ULEA UR6, UR6, UR5, 0x18 ;  /* 0x0000000506067291 */ /* 0x002fe4000f8ec0ff */
[----:B------:R-:W-:-:S04]  /*1000*/  UIADD3 UR4, UPT, UPT, -UR4, 0x100000, URZ ;  /* 0x0010000004047890 */ /* 0x000fc8000fffe1ff */
[----:B------:R-:W-:Y:S02]  /*1010*/  USHF.L.U32 UR5, UR4, 0xb, URZ ;  /* 0x0000000b04057899 */ /* 0x000fe400080006ff */
[----:B------:R-:W-:Y:S01]  /*1020*/  USHF.L.U32 UR4, UR4, 0x1, URZ ;  /* 0x0000000104047899 */ /* 0x000fe200080006ff */
[----:B------:R-:W1:Y:S03]  /*1030*/  FENCE.VIEW.ASYNC.S ;  /* 0x00000000000073c6 */ /* 0x000e660000000000 */
[----:B-1----:R4:W1:Y:S08]  /*1040*/  SYNCS.EXCH.64 URZ, [UR6+0x380], UR8 ;  /* 0x0003800806ff75b2 */ /* 0x0028700008000100 */
[----:B------:R4:W1:Y:S01]  /*1050*/  SYNCS.EXCH.64 URZ, [UR6+0x390], UR4 ;  /* 0x0003900406ff75b2 */ /* 0x0008620008000100 */
[----:B------:R4:W1:Y:S01]  /*1060*/  SYNCS.EXCH.64 URZ, [UR6+0x388], UR8 ;  /* 0x0003880806ff75b2 */ /* 0x0008620008000100 */
[----:B------:R4:W1:Y:S02]  /*1070*/  SYNCS.EXCH.64 URZ, [UR6+0x398], UR4 ;  /* 0x0003980406ff75b2 */ /* 0x0008640008000100 */
[----:B----4-:R-:W-:Y:S01]  /*1080*/  NOP ;  /* 0x0000000000007918 */ /* 0x010fe20000000000 */
.L_x_13:
[----:B------:R-:W4:Y:S01]  /*1090*/  SHFL.IDX PT, R2, R80, RZ, 0x1f ;  /* 0x00001fff50027589 */ /* 0x000f2200000e0000 */
[----:B------:R-:W-:Y:S01]  /*10a0*/  NOP ;  /* 0x0000000000007918 */ /* 0x000fe20000000000 */
[----:B----4-:R-:W-:-:S13]  /*10b0*/  ISETP.NE.AND P0, PT, R2, 0x5, PT ;  /* 0x000000050200780c */ /* 0x010fda0003f05270 */
[----:B------:R-:W-:Y:S05]  /*10c0*/  @P0 BRA `(.L_x_14) ;  /* 0x0000000000580947 */ /* 0x000fea0003800000 */
[----:B-1----:R-:W1:Y:S01]  /*10d0*/  S2UR UR4, SR_CgaCtaId ;  /* 0x00000000000479c3 */ /* 0x002e620000008800 */
        /* <DEDUP_REMOVED lines=12> */
[----:B-1----:R4:W1:Y:S01]  /*11a0*/  SYNCS.EXCH.64 URZ, [UR4+0x3a0], UR8 ;  /* 0x0003a00804ff75b2 */ /* 0x0028620008000100 */
[----:B------:R4:W1:Y:S01]  /*11b0*/  SYNCS.EXCH.64 URZ, [UR4+0x3c0], UR6 ;  /* 0x0003c00604ff75b2 */ /* 0x0008620008000100 */
[----:B------:R4:W1:Y:S01]  /*11c0*/  SYNCS.EXCH.64 URZ, [UR4+0x3a8], UR8 ;  /* 0x0003a80804ff75b2 */ /* 0x0008620008000100 */
[----:B------:R4:W1:Y:S01]  /*11d0*/  SYNCS.EXCH.64 URZ, [UR4+0x3c8], UR6 ;  /* 0x0003c80604ff75b2 */ /* 0x0008620008000100 */
[----:B------:R4:W1:Y:S01]  /*11e0*/  SYNCS.EXCH.64 URZ, [UR4+0x3b0], UR8 ;  /* 0x0003b00804ff75b2 */ /* 0x0008620008000100 */
[----:B------:R4:W1:Y:S01]  /*11f0*/  SYNCS.EXCH.64 URZ, [UR4+0x3d0], UR6 ;  /* 0x0003d00604ff75b2 */ /* 0x0008620008000100 */
[----:B------:R4:W1:Y:S01]  /*1200*/  SYNCS.EXCH.64 URZ, [UR4+0x3b8], UR8 ;  /* 0x0003b80804ff75b2 */ /* 0x0008620008000100 */
[----:B------:R4:W1:Y:S02]  /*1210*/  SYNCS.EXCH.64 URZ, [UR4+0x3d8], UR6 ;  /* 0x0003d80604ff75b2 */ /* 0x0008640008000100 */
[----:B----4-:R-:W-:Y:S01]  /*1220*/  NOP ;  /* 0x0000000000007918 */ /* 0x010fe20000000000 */
.L_x_14:
[----:B------:R-:W4:Y:S01]  /*1230*/  SHFL.IDX PT, R2, R80, RZ, 0x1f ;  /* 0x00001fff50027589 */ /* 0x000f2200000e0000 */
[----:B------:R-:W1:Y:S01]  /*1240*/  S2UR UR48, SR_CgaCtaId ;  /* 0x00000000003079c3 */ /* 0x000e620000008800 */
[----:B------:R-:W-:Y:S01]  /*1250*/  NOP ;  /* 0x0000000000007918 */ /* 0x000fe20000000000 */
[----:B----4-:R-:W-:-:S13]  /*1260*/  ISETP.NE.AND P0, PT, R2, 0x3, PT ;  /* 0x000000030200780c */ /* 0x010fda0003f05270 */
[----:B-1----:R-:W-:Y:S05]  /*1270*/  @P0 BRA `(.L_x_15) ;  /* 0x0000000000340947 */ /* 0x002fea0003800000 */
[----:B------:R-:W-:Y:S01]  /*1280*/  UMOV UR4, 0x400 ;  /* 0x0000040000047882 */ /* 0x000fe20000000000 */
[----:B------:R-:W-:Y:S01]  /*1290*/  UMOV UR6, 0x20 ;  /* 0x0000002000067882 */ /* 0x000fe20000000000 */
[----:B------:R-:W-:Y:S02]  /*12a0*/  ULEA UR4, UR48, UR4, 0x18 ;  /* 0x0000000430047291 */ /* 0x000fe4000f8ec0ff */
[----:B------:R-:W-:-:S04]  /*12b0*/  UIADD3 UR6, UPT, UPT, -UR6, 0x100000, URZ ;  /* 0x0010000006067890 */ /* 0x000fc8000fffe1ff */
[----:B------:R-:W-:Y:S02]  /*12c0*/  USHF.L.U32 UR7, UR6, 0xb, URZ ;  /* 0x0000000b06077899 */ /* 0x000fe400080006ff */
[----:B------:R-:W-:Y:S01]  /*12d0*/  USHF.L.U32 UR6, UR6, 0x1, URZ ;  /* 0x0000000106067899 */ /* 0x000fe200080006ff */
[----:B------:R-:W-:Y:S01]  /*12e0*/  ELECT P0, URZ, PT ;  /* 0x0000000000ff782f */ /* 0x000fe20003800000 */
[----:B------:R-:W1:Y:S10]  /*12f0*/  FENCE.VIEW.ASYNC.S ;  /* 0x00000000000073c6 */ /* 0x000e740000000000 */
[----:B-1----:R1:W4:Y:S01]  /*1300*/  SYNCS.EXCH.64 URZ, [UR4+0x3e0], UR6 ;  /* 0x0003e00604ff75b2 */ /* 0x0023220008000100 */
[----:B------:R1:W1:Y:S01]  /*1310*/  SYNCS.EXCH.64 URZ, [UR4+0x3f0], UR6 ;  /* 0x0003f00604ff75b2 */ /* 0x0002620008000100 */
[----:B------:R1:W1:Y:S01]  /*1320*/  SYNCS.EXCH.64 URZ, [UR4+0x3e8], UR6 ;  /* 0x0003e80604ff75b2 */ /* 0x0002620008000100 */
[----:B------:R1:W1:Y:S01]  /*1330*/  SYNCS.EXCH.64 URZ, [UR4+0x3f8], UR6 ;  /* 0x0003f80604ff75b2 */ /* 0x0002620008000100 */
[----:B------:R-:W-:Y:S01]  /*1340*/  NOP ;  /* 0x0000000000007918 */ /* 0x000fe20000000000 */
.L_x_15:
[----:B-1----:R-:W1:Y:S01]  /*1350*/  LDCU UR4, c[0x0][0x36c] ;  /* 0x00006d80ff0477ac */ /* 0x002e620008000800 */
[----:B------:R-:W-:Y:S01]  /*1360*/  ISETP.NE.OR P3, PT, R0, 0x2, !P3 ;  /* 0x000000020000780c */ /* 0x000fe20005f65670 */
[----:B------:R-:W-:Y:S01]  /*1370*/  NOP ;  /* 0x0000000000007918 */ /* 0x000fe20000000000 */
[----:B------:R-:W-:Y:S01]  /*1380*/  LOP3.LUT R0, R76, 0x1f, RZ, 0xc0, !PT ;  /* 0x0000001f4c007812 */ /* 0x000fe200078ec0ff */
[----:B------:R-:W-:Y:S02]  /*1390*/  UISETP.NE.AND UP4, UPT, UR18, 0x2, UPT ;  /* 0x000000021200788c */ /* 0x000fe4000bf85270 */
[----:B------:R-:W-:Y:S02]  /*13a0*/  UISETP.NE.AND UP5, UPT, UR18, URZ, UPT ;  /* 0x000000ff1200728c */ /* 0x000fe4000bfa5270 */
[----:B-1----:R-:W-:-:S09]  /*13b0*/  UISETP.EQ.U32.AND UP6, UPT, UR4, 0x1, UPT ;  /* 0x000000010400788c */ /* 0x002fd2000bfc2070 */
[----:B------:R-:W-:Y:S05]  /*13c0*/  BRA.U !UP6, `(.L_x_16) ;  /* 0x000000010e087547 */ /* 0x000fea000b800000 */
[----:B--234-:R-:W-:Y:S01]  /*13d0*/  UCGABAR_ARV ;  /* 0x00000000000079c7 */ /* 0x01cfe20008000000 */
[----:B------:R-:W-:Y:S05]  /*13e0*/  BRA `(.L_x_17) ;  /* 0x0000000000047947 */ /* 0x000fea0003800000 */
.L_x_16:
[----:B--234-:R-:W-:Y:S01]  /*13f0*/  NOP ;  /* 0x0000000000007918 */ /* 0x01cfe20000000000 */
.L_x_17:
[----:B------:R-:W1:Y:S01]  /*1400*/  S2UR UR46, SR_CTAID.X ;  /* 0x00000000002e79c3 */ /* 0x000e620000002500 */
[----:B------:R-:W-:-:S05]  /*1410*/  CS2R.32 R3, SR_CgaSize ;  /* 0x0000000000037805 */ /* 0x000fca0000008a00 */
[----:B------:R-:W-:-:S05]  /*1420*/  IMAD R3, R3, -0xa0, RZ ;  /* 0xffffff6003037824 */ /* 0x000fca00078e02ff */
[----:B------:R-:W-:-:S14]  /*1430*/  R2UR UR5, R3 ;  /* 0x00000000030572ca */ /* 0x000fdc00000e0000 */
[----:B------:R-:W2:Y:S01]  /*1440*/  LDCU UR5, c[0x0][UR5+0x2b0] ;  /* 0x00005600050577ac */ /* 0x000ea20008000800 */
[----:B------:R-:W-:-:S05]  /*1450*/  CS2R.32 R3, SR_CgaSize ;  /* 0x0000000000037805 */ /* 0x000fca0000008a00 */
[----:B------:R-:W-:-:S05]  /*1460*/  IMAD R3, R3, -0xa0, RZ ;  /* 0xffffff6003037824 */ /* 0x000fca00078e02ff */
[----:B------:R-:W-:-:S14]  /*1470*/  R2UR UR4, R3 ;  /* 0x00000000030472ca */ /* 0x000fdc00000e0000 */
[----:B------:R-:W3:Y:S01]  /*1480*/  LDCU UR4, c[0x0][UR4+0x2b4] ;  /* 0x00005680040477ac */ /* 0x000ee20008000800 */
[----:B------:R-:W4:Y:S01]  /*1490*/  S2UR UR45, SR_CTAID.Y ;  /* 0x00000000002d79c3 */ /* 0x000f220000002600 */
[----:B------:R-:W-:-:S05]  /*14a0*/  CS2R.32 R3, SR_CgaSize ;  /* 0x0000000000037805 */ /* 0x000fca0000008a00 */
[----:B------:R-:W-:-:S05]  /*14b0*/  IMAD R3, R3, -0xa0, RZ ;  /* 0xffffff6003037824 */ /* 0x000fca00078e02ff */
[----:B------:R-:W-:-:S14]  /*14c0*/  R2UR UR60, R3 ;  /* 0x00000000033c72ca */ /* 0x000fdc00000e0000 */
[----:B------:R-:W3:Y:S01]  /*14d0*/  LDCU UR60, c[0x0][UR60+0x2a0] ;  /* 0x000054003c3c77ac */ /* 0x000ee20008000800 */
[----:B------:R-:W-:-:S05]  /*14e0*/  CS2R.32 R3, SR_CgaSize ;  /* 0x0000000000037805 */ /* 0x000fca0000008a00 */
[----:B------:R-:W-:-:S05]  /*14f0*/  IMAD R3, R3, -0xa0, RZ ;  /* 0xffffff6003037824 */ /* 0x000fca00078e02ff */
[----:B------:R-:W-:-:S14]  /*1500*/  R2UR UR57, R3 ;  /* 0x00000000033972ca */ /* 0x000fdc00000e0000 */
[----:B------:R-:W3:Y:S01]  /*1510*/  LDCU UR57, c[0x0][UR57+0x2a4] ;  /* 0x00005480393977ac */ /* 0x000ee20008000800 */
[----:B------:R-:W-:Y:S01]  /*1520*/  USHF.L.U32 UR24, UR48, 0xa, URZ ;  /* 0x0000000a30187899 */ /* 0x000fe200080006ff */
[----:B------:R-:W3:Y:S01]  /*1530*/  LDCU UR19, c[0x0][0xb24] ;  /* 0x00016480ff1377ac */ /* 0x000ee20008000800 */
[----:B------:R-:W3:Y:S01]  /*1540*/  LDCU UR42, c[0x0][0xb24] ;  /* 0x00016480ff2a77ac */ /* 0x000ee20008000800 */
[----:B-1----:R-:W-:Y:S01]  /*1550*/  I2FP.F32.U32 R3, UR46 ;  /* 0x0000002e00037c45 */ /* 0x002fe20008201000 */
[----:B------:R-:W1:Y:S04]  /*1560*/  LDCU UR22, c[0x0][0xb30] ;  /* 0x00016600ff1677ac */ /* 0x000e680008000800 */
[----:B--2---:R-:W-:Y:S01]  /*1570*/  FMUL R3, R3, UR5 ;  /* 0x0000000503037c20 */ /* 0x004fe20008400000 */
[----:B------:R-:W-:Y:S01]  /*1580*/  ULOP3.LUT UR24, UR24, 0x400, URZ, 0xc0, !UPT ;  /* 0x0000040018187892 */ /* 0x000fe2000f8ec0ff */
[----:B----4-:R-:W-:-:S04]  /*1590*/  I2FP.F32.U32 R2, UR45 ;  /* 0x0000002d00027c45 */ /* 0x010fc80008201000 */
[----:B------:R-:W2:Y:S01]  /*15a0*/  F2I.U32.TRUNC.NTZ R3, R3 ;  /* 0x0000000300037305 */ /* 0x000ea2000020f000 */
[----:B---3--:R-:W-:-:S07]  /*15b0*/  FMUL R2, R2, UR4 ;  /* 0x0000000402027c20 */ /* 0x008fce0008400000 */
[----:B------:R-:W3:Y:S01]  /*15c0*/  F2I.U32.TRUNC.NTZ R2, R2 ;  /* 0x0000000200027305 */ /* 0x000ee2000020f000 */
[----:B--2---:R-:W-:Y:S02]  /*15d0*/  R2UR UR5, R3 ;  /* 0x00000000030572ca */ /* 0x004fe400000e0000 */
[----:B---3--:R-:W-:Y:S02]  /*15e0*/  R2UR UR4, R2 ;  /* 0x00000000020472ca */ /* 0x008fe400000e0000 */
[----:B------:R-:W-:-:S09]  /*15f0*/  PRMT R2, RZ, 0x7610, R2 ;  /* 0x00007610ff027816 */ /* 0x000fd20000000002 */
[----:B------:R-:W-:-:S04]  /*1600*/  UIADD3 UR5, UPT, UPT, -UR5, URZ, URZ ;  /* 0x000000ff05057290 */ /* 0x000fc8000fffe1ff */
[----:B------:R-:W-:Y:S02]  /*1610*/  UIMAD UR60, UR60, UR5, UR46 ;  /* 0x000000053c3c72a4 */ /* 0x000fe4000f8e022e */
[----:B------:R-:W-:-:S04]  /*1620*/  UIADD3 UR4, UPT, UPT, -UR4, URZ, URZ ;  /* 0x000000ff04047290 */ /* 0x000fc8000fffe1ff */
[----:B------:R-:W-:Y:S01]  /*1630*/  UIMAD UR57, UR57, UR4, UR45 ;  /* 0x00000004393972a4 */ /* 0x000fe2000f8e022d */
[----:B-1----:R-:W-:Y:S11]  /*1640*/  BRA.U UP5, `(.L_x_18) ;  /* 0x0000000105247547 */ /* 0x002ff6000b800000 */
[----:B------:R-:W-:-:S04]  /*1650*/  UISETP.NE.AND UP0, UPT, UR57, URZ, UPT ;  /* 0x000000ff3900728c */ /* 0x000fc8000bf05270 */
[----:B------:R-:W-:-:S04]  /*1660*/  UISETP.EQ.OR UP0, UPT, UR60, URZ, !UP0 ;  /* 0x000000ff3c00728c */ /* 0x000fc8000c702670 */
[----:B------:R-:W-:Y:S02]  /*1670*/  USEL UR5, URZ, 0x1, !UP0 ;  /* 0x00000001ff057887 */ /* 0x000fe4000c000000 */
[----:B------:R-:W-:-:S04]  /*1680*/  UISETP.NE.AND UP0, UPT, UR57, URZ, UPT ;  /* 0x000000ff3900728c */ /* 0x000fc8000bf05270 */
[----:B------:R-:W-:Y:S02]  /*1690*/  USEL UR4, URZ, 0x2, UP0 ;  /* 0x00000002ff047887 */ /* 0x000fe40008000000 */
[----:B------:R-:W-:-:S04]  /*16a0*/  UISETP.NE.AND UP0, UPT, UR60, 0x1, UPT ;  /* 0x000000013c00788c */ /* 0x000fc8000bf05270 */
[----:B------:R-:W-:-:S04]  /*16b0*/  USEL UR4, UR4, 0x2, UP0 ;  /* 0x0000000204047887 */ /* 0x000fc80008000000 */
[----:B------:R-:W-:-:S06]  /*16c0*/  UIADD3 UR4, UPT, UPT, UR5, UR4, URZ ;  /* 0x0000000405047290 */ /* 0x000fcc000fffe0ff */
[----:B------:R-:W-:-:S07]  /*16d0*/  MOV R2, UR4 ;  /* 0x0000000400027c02 */ /* 0x000fce0008000f00 */
.L_x_18:
[----:B------:R-:W1:Y:S01]  /*16e0*/  S2UR UR36, SR_CTAID.Z ;  /* 0x00000000002479c3 */ /* 0x000e620000002700 */
[----:B------:R-:W-:-:S09]  /*16f0*/  UISETP.GE.AND UP0, UPT, UR19, 0x1, UPT ;  /* 0x000000011300788c */ /* 0x000fd2000bf06270 */
[----:B------:R-:W-:Y:S05]  /*1700*/  BRA.U !UP0, `(.L_x_19) ;  /* 0x0000000108d07547 */ /* 0x000fea000b800000 */
[----:B------:R-:W2:Y:S01]  /*1710*/  LDCU UR20, c[0x0][0xb0c] ;  /* 0x00016180ff1477ac */ /* 0x000ea20008000800 */
[----:B------:R-:W3:Y:S01]  /*1720*/  LDCU.128 UR12, c[0x0][0xb10] ;  /* 0x00016200ff0c77ac */ /* 0x000ee20008000c00 */
[----:B------:R-:W4:Y:S01]  /*1730*/  LDCU UR6, c[0x0][0x370] ;  /* 0x00006e00ff0677ac */ /* 0x000f220008000800 */
[----:B------:R-:W1:Y:S01]  /*1740*/  LDCU UR7, c[0x0][0x374] ;  /* 0x00006e80ff0777ac */ /* 0x000e620008000800 */
[----:B------:R-:W1:Y:S01]  /*1750*/  LDCU UR21, c[0x0][0xb20] ;  /* 0x00016400ff1577ac */ /* 0x000e620008000800 */
[----:B--2---:R-:W-:Y:S02]  /*1760*/  UISETP.NE.AND UP0, UPT, UR20, 0x1, UPT ;  /* 0x000000011400788c */ /* 0x004fe4000bf05270 */
[----:B---3--:R-:W-:Y:S01]  /*1770*/  UIMAD.WIDE.U32 UR4, UR46, UR12, URZ ;  /* 0x0000000c2e0472a5 */ /* 0x008fe2000f8e00ff */
[----:B------:R-:W2:Y:S01]  /*1780*/  LDCU.64 UR8, c[0x0][0xb28] ;  /* 0x00016500ff0877ac */ /* 0x000ea20008000a00 */
[----:B----4-:R-:W-:Y:S02]  /*1790*/  UIMAD.WIDE.U32 UR10, UR6, UR12, URZ ;  /* 0x0000000c060a72a5 */ /* 0x010fe4000f8e00ff */
[----:B------:R-:W-:-:S02]  /*17a0*/  USHF.R.U32.HI UR5, URZ, UR13, UR5 ;  /* 0x0000000dff057299 */ /* 0x000fc40008011605 */
[----:B------:R-:W-:Y:S02]  /*17b0*/  UISETP.NE.AND UP2, UPT, UR19, 0x1, UPT ;  /* 0x000000011300788c */ /* 0x000fe4000bf45270 */
[----:B------:R-:W-:Y:S01]  /*17c0*/  USEL UR5, UR46, UR5, !UP0 ;  /* 0x000000052e057287 */ /* 0x000fe2000c000000 */
[----:B------:R-:W-:Y:S01]  /*17d0*/  UMOV UR10, UR11 ;  /* 0x0000000b000a7c82 */ /* 0x000fe20008000000 */
[----:B------:R-:W-:Y:S02]  /*17e0*/  UIMAD.WIDE.U32 UR16, UR45, UR15, URZ ;  /* 0x0000000f2d1072a5 */ /* 0x000fe4000f8e00ff */
[----:B------:R-:W-:Y:S02]  /*17f0*/  @UP0 USHF.R.U32.HI UR6, URZ, UR13, UR10 ;  /* 0x0000000dff060299 */ /* 0x000fe4000801160a */
[----:B------:R-:W-:Y:S02]  /*1800*/  UISETP.NE.AND UP0, UPT, UR14, 0x1, UPT ;  /* 0x000000010e00788c */ /* 0x000fe4000bf05270 */
[----:B-1----:R-:W-:-:S02]  /*1810*/  UIMAD.WIDE.U32 UR10, UR7, UR15, URZ ;  /* 0x0000000f070a72a5 */ /* 0x002fc4000f8e00ff */
[----:B--2---:R-:W-:Y:S01]  /*1820*/  UIMAD.WIDE.U32 UR12, UR6, UR8, URZ ;  /* 0x00000008060c72a5 */ /* 0x004fe2000f8e00ff */
[----:B------:R-:W-:Y:S02]  /*1830*/  UMOV UR4, UR17 ;  /* 0x0000001100047c82 */ /* 0x000fe40008000000 */
[----:B------:R-:W-:Y:S02]  /*1840*/  USHF.R.U32.HI UR4, URZ, UR21, UR4 ;  /* 0x00000015ff047299 */ /* 0x000fe40008011604 */
[----:B------:R-:W-:Y:S02]  /*1850*/  UMOV UR10, UR11 ;  /* 0x0000000b000a7c82 */ /* 0x000fe40008000000 */
[----:B------:R-:W-:Y:S01]  /*1860*/  UMOV UR12, UR13 ;  /* 0x0000000d000c7c82 */ /* 0x000fe20008000000 */
[----:B------:R-:W-:Y:S02]  /*1870*/  @UP0 USHF.R.U32.HI UR7, URZ, UR21, UR10 ;  /* 0x00000015ff070299 */ /* 0x000fe4000801160a */
[----:B------:R-:W-:-:S02]  /*1880*/  USEL UR4, UR45, UR4, !UP0 ;  /* 0x000000042d047287 */ /* 0x000fc4000c000000 */
[----:B------:R-:W-:Y:S02]  /*1890*/  UIMAD.WIDE.U32 UR10, UR7, UR8, URZ ;  /* 0x00000008070a72a5 */ /* 0x000fe4000f8e00ff */
[----:B------:R-:W-:Y:S02]  /*18a0*/  @UP2 USHF.R.U32.HI UR6, URZ, UR9, UR12 ;  /* 0x00000009ff062299 */ /* 0x000fe4000801160c */
[----:B------:R-:W-:-:S03]  /*18b0*/  UIMAD.WIDE.U32 UR12, UR4, UR8, URZ ;  /* 0x00000008040c72a5 */ /* 0x000fc6000f8e00ff */
[----:B------:R-:W-:Y:S02]  /*18c0*/  UMOV UR10, UR11 ;  /* 0x0000000b000a7c82 */ /* 0x000fe40008000000 */
[----:B------:R-:W-:Y:S02]  /*18d0*/  @UP2 USHF.R.U32.HI UR7, URZ, UR9, UR10 ;  /* 0x00000009ff072299 */ /* 0x000fe4000801160a */
[----:B------:R-:W-:Y:S02]  /*18e0*/  UIMAD UR10, UR6, UR19, URZ ;  /* 0x00000013060a72a4 */ /* 0x000fe4000f8e02ff */
[----:B------:R-:W-:-:S04]  /*18f0*/  UIMAD UR7, UR7, UR19, URZ ;  /* 0x00000013070772a4 */ /* 0x000fc8000f8e02ff */
[----:B------:R-:W-:-:S03]  /*1900*/  UISETP.GE.AND UP0, UPT, UR4, UR7, UPT ;  /* 0x000000070400728c */ /* 0x000fc6000bf06270 */
[----:B------:R-:W-:Y:S01]  /*1910*/  UMOV UR7, UR13 ;  /* 0x0000000d00077c82 */ /* 0x000fe20008000000 */
[----:B------:R-:W-:Y:S02]  /*1920*/  UISETP.GE.OR UP0, UPT, UR5, UR10, UP0 ;  /* 0x0000000a0500728c */ /* 0x000fe40008706670 */
[----:B------:R-:W-:Y:S02]  /*1930*/  UIMAD.WIDE.U32 UR10, UR5, UR8, URZ ;  /* 0x00000008050a72a5 */ /* 0x000fe4000f8e00ff */
[----:B------:R-:W-:Y:S02]  /*1940*/  USHF.R.U32.HI UR7, URZ, UR9, UR7 ;  /* 0x00000009ff077299 */ /* 0x000fe40008011607 */
[----:B------:R-:W-:Y:S02]  /*1950*/  UIADD3 UR10, UPT, UPT, -UR4, URZ, URZ ;  /* 0x000000ff040a7290 */ /* 0x000fe4000fffe1ff */
[----:B------:R-:W-:Y:S02]  /*1960*/  USEL UR7, UR4, UR7, !UP2 ;  /* 0x0000000704077287 */ /* 0x000fe4000d000000 */
[----:B------:R-:W-:Y:S01]  /*1970*/  UIMAD UR10, UR14, UR10, UR45 ;  /* 0x0000000a0e0a72a4 */ /* 0x000fe2000f8e022d */
[----:B------:R-:W-:Y:S01]  /*1980*/  @!UP0 UMOV UR8, UR11 ;  /* 0x0000000b00088c82 */ /* 0x000fe20008000000 */
[----:B------:R-:W-:-:S02]  /*1990*/  UIADD3 UR11, UPT, UPT, -UR5, URZ, URZ ;  /* 0x000000ff050b7290 */ /* 0x000fc4000fffe1ff */
[----:B------:R-:W-:Y:S02]  /*19a0*/  @!UP0 USHF.R.U32.HI UR8, URZ, UR9, UR8 ;  /* 0x00000009ff088299 */ /* 0x000fe40008011608 */
[----:B------:R-:W-:Y:S02]  /*19b0*/  UIADD3 UR9, UPT, UPT, -UR7, URZ, URZ ;  /* 0x000000ff07097290 */ /* 0x000fe4000fffe1ff */
[----:B------:R-:W-:Y:S02]  /*19c0*/  @!UP0 USEL UR8, UR5, UR8, !UP2 ;  /* 0x0000000805088287 */ /* 0x000fe4000d000000 */
[----:B------:R-:W-:Y:S02]  /*19d0*/  UIMAD UR9, UR19, UR9, UR4 ;  /* 0x00000009130972a4 */ /* 0x000fe4000f8e0204 */
[----:B------:R-:W-:Y:S02]  /*19e0*/  @!UP0 UIADD3 UR7, UPT, UPT, UR7, -UR8, URZ ;  /* 0x8000000807078290 */ /* 0x000fe4000fffe0ff */
[----:B------:R-:W-:-:S02]  /*19f0*/  @!UP0 UIMAD UR6, UR9, UR6, UR8 ;  /* 0x00000006090682a4 */ /* 0x000fc4000f8e0208 */
[----:B------:R-:W-:Y:S02]  /*1a00*/  @!UP0 UIMAD UR4, UR7, UR19, UR5 ;  /* 0x00000013070482a4 */ /* 0x000fe4000f8e0205 */
[----:B------:R-:W-:Y:S02]  /*1a10*/  UIMAD UR46, UR20, UR11, UR46 ;  /* 0x0000000b142e72a4 */ /* 0x000fe4000f8e022e */
[----:B------:R-:W-:Y:S01]  /*1a20*/  UIMAD UR45, UR4, UR14, UR10 ;  /* 0x0000000e042d72a4 */ /* 0x000fe2000f8e020a */
[----:B------:R-:W-:Y:S02]  /*1a30*/  @!UP0 UMOV UR5, UR6 ;  /* 0x0000000600058c82 */ /* 0x000fe40008000000 */
[----:B------:R-:W-:-:S12]  /*1a40*/  UIMAD UR46, UR5, UR20, UR46 ;  /* 0x00000014052e72a4 */ /* 0x000fd8000f8e022e */
.L_x_19:
[----:B------:R-:W-:-:S09]  /*1a50*/  UISETP.NE.AND UP0, UPT, UR22, 0x1, UPT ;  /* 0x000000011600788c */ /* 0x000fd2000bf05270 */
[----:B------:R-:W-:Y:S05]  /*1a60*/  BRA.U UP0, `(.L_x_20) ;  /* 0x0000000100407547 */ /* 0x000fea000b800000 */
[----:B------:R-:W2:Y:S01]  /*1a70*/  LDCU.128 UR8, c[0x0][0xb10] ;  /* 0x00016200ff0877ac */ /* 0x000ea20008000c00 */
[----:B------:R-:W3:Y:S01]  /*1a80*/  LDCU UR12, c[0x0][0xb0c] ;  /* 0x00016180ff0c77ac */ /* 0x000ee20008000800 */
[----:B------:R-:W4:Y:S01]  /*1a90*/  LDCU UR13, c[0x0][0xb20] ;  /* 0x00016400ff0d77ac */ /* 0x000f220008000800 */
[----:B--2---:R-:W-:Y:S02]  /*1aa0*/  UIMAD.WIDE.U32 UR4, UR46, UR8, URZ ;  /* 0x000000082e0472a5 */ /* 0x004fe4000f8e00ff */
[----:B------:R-:W-:Y:S02]  /*1ab0*/  UIMAD.WIDE.U32 UR6, UR45, UR11, URZ ;  /* 0x0000000b2d0672a5 */ /* 0x000fe4000f8e00ff */
[----:B---3--:R-:W-:Y:S02]  /*1ac0*/  UISETP.NE.AND UP0, UPT, UR12, 0x1, UPT ;  /* 0x000000010c00788c */ /* 0x008fe4000bf05270 */
[----:B------:R-:W-:-:S03]  /*1ad0*/  USHF.R.U32.HI UR5, URZ, UR9, UR5 ;  /* 0x00000009ff057299 */ /* 0x000fc60008011605 */
[----:B------:R-:W-:Y:S01]  /*1ae0*/  UMOV UR4, UR7 ;  /* 0x0000000700047c82 */ /* 0x000fe20008000000 */
[----:B------:R-:W-:Y:S02]  /*1af0*/  USEL UR5, UR46, UR5, !UP0 ;  /* 0x000000052e057287 */ /* 0x000fe4000c000000 */
[----:B------:R-:W-:Y:S02]  /*1b00*/  UISETP.NE.AND UP0, UPT, UR10, 0x1, UPT ;  /* 0x000000010a00788c */ /* 0x000fe4000bf05270 */
[----:B----4-:R-:W-:-:S04]  /*1b10*/  USHF.R.U32.HI UR4, URZ, UR13, UR4 ;  /* 0x0000000dff047299 */ /* 0x010fc80008011604 */
[----:B------:R-:W-:-:S04]  /*1b20*/  USEL UR4, UR45, UR4, !UP0 ;  /* 0x000000042d047287 */ /* 0x000fc8000c000000 */
[----:B------:R-:W-:Y:S02]  /*1b30*/  UIADD3 UR6, UPT, UPT, UR5, -UR4, URZ ;  /* 0x8000000405067290 */ /* 0x000fe4000fffe0ff */
[----:B------:R-:W-:Y:S02]  /*1b40*/  UIADD3 UR4, UPT, UPT, -UR5, UR4, URZ ;  /* 0x0000000405047290 */ /* 0x000fe4000fffe1ff */
[----:B------:R-:W-:Y:S02]  /*1b50*/  UIMAD UR45, UR6, UR10, UR45 ;  /* 0x0000000a062d72a4 */ /* 0x000fe4000f8e022d */
[----:B------:R-:W-:-:S12]  /*1b60*/  UIMAD UR46, UR4, UR12, UR46 ;  /* 0x0000000c042e72a4 */ /* 0x000fd8000f8e022e */
.L_x_20:
[----:B------:R-:W-:Y:S01]  /*1b70*/  UISETP.NE.AND UP0, UPT, UR18, 0x2, UPT ;  /* 0x000000021200788c */ /* 0x000fe2000bf05270 */
[----:B------:R-:W-:Y:S09]  /*1b80*/  BRA.U !UP6, `(.L_x_21) ;  /* 0x000000010e0c7547 */ /* 0x000ff2000b800000 */
[----:B------:R-:W-:Y:S01]  /*1b90*/  UCGABAR_WAIT ;  /* 0x0000000000007dc7 */ /* 0x000fe20008000000 */
[----:B------:R-:W-:Y:S01]  /*1ba0*/  CCTL.IVALL ;  /* 0x00000000ff00798f */ /* 0x000fe20002000000 */
[----:B------:R-:W-:Y:S05]  /*1bb0*/  BRA `(.L_x_22) ;  /* 0x0000000000047947 */ /* 0x000fea0003800000 */
.L_x_21:
[----:B------:R-:W-:Y:S06]  /*1bc0*/  BAR.SYNC.DEFER_BLOCKING 0x0 ;  /* 0x0000000000007b1d */ /* 0x000fec0000010000 */
.L_x_22:
[----:B------:R-:W-:Y:S05]  /*1bd0*/  BRA.U UP0, `(.L_x_23) ;  /* 0x0000002d00c87547 */ /* 0x000fea000b800000 */
[----:B------:R-:W2:Y:S01]  /*1be0*/  LDCU UR6, c[0x0][0x38c] ;  /* 0x00007180ff0677ac */ /* 0x000ea20008000800 */
[----:B------:R-:W-:Y:S01]  /*1bf0*/  PLOP3.LUT P1, PT, PT, PT, UP3, 0x80, 0x8 ;  /* 0x000000000008781c */ /* 0x000fe20003f2f038 */
[----:B------:R-:W-:Y:S01]  /*1c00*/  IMAD.MOV.U32 R12, RZ, RZ, 0x1 ;  /* 0x00000001ff0c7424 */ /* 0x000fe200078e00ff */
[----:B------:R-:W-:Y:S01]  /*1c10*/  ISETP.EQ.OR P2, PT, R0, RZ, P3 ;  /* 0x000000ff0000720c */ /* 0x000fe20001f42670 */
[----:B------:R-:W-:Y:S01]  /*1c20*/  UISETP.NE.AND UP1, UPT, UR18, URZ, UPT ;  /* 0x000000ff1200728c */ /* 0x000fe2000bf25270 */
[----:B------:R-:W-:Y:S01]  /*1c30*/  PLOP3.LUT P1, PT, P1, PT, PT, 0x8, 0x80 ;  /* 0x000000000080781c */ /* 0x000fe20000f2e170 */
[----:B------:R-:W-:Y:S01]  /*1c40*/  USEL UR25, URZ, 0x1, UP4 ;  /* 0x00000001ff197887 */ /* 0x000fe2000a000000 */
[----:B------:R-:W-:Y:S01]  /*1c50*/  CS2R R10, SRZ ;  /* 0x00000000000a7805 */ /* 0x000fe2000001ff00 */
[----:B------:R-:W-:Y:S01]  /*1c60*/  IMAD.MOV.U32 R9, RZ, RZ, RZ ;  /* 0x000000ffff097224 */ /* 0x000fe200078e00ff */
[----:B------:R-:W3:Y:S01]  /*1c70*/  LDCU UR39, c[0x0][0x370] ;  /* 0x00006e00ff2777ac */ /* 0x000ee20008000800 */
[----:B------:R-:W-:Y:S01]  /*1c80*/  IMAD.MOV.U32 R8, RZ, RZ, 0x1 ;  /* 0x00000001ff087424 */ /* 0x000fe200078e00ff */
[----:B------:R-:W4:Y:S01]  /*1c90*/  LDCU.64 UR28, c[0x0][0x348] ;  /* 0x00006900ff1c77ac */ /* 0x000f220008000a00 */
[----:B------:R-:W-:-:S02]  /*1ca0*/  USHF.R.U32.HI UR44, URZ, 0x5, UR24 ;  /* 0x00000005ff2c7899 */ /* 0x000fc40008011618 */
[----:B--2---:R-:W-:Y:S02]  /*1cb0*/  UIADD3 UR5, UPT, UPT, UR6, 0x1f, URZ ;  /* 0x0000001f06057890 */ /* 0x004fe4000fffe0ff */
[----:B------:R-:W-:Y:S02]  /*1cc0*/  UIADD3 UR47, UPT, UPT, UR6, 0x3e, URZ ;  /* 0x0000003e062f7890 */ /* 0x000fe4000fffe0ff */
[----:B------:R-:W-:Y:S01]  /*1cd0*/  USHF.R.S32.HI UR4, URZ, 0x1f, UR5 ;  /* 0x0000001fff047899 */ /* 0x000fe20008011405 */
[----:B------:R-:W2:Y:S03]  /*1ce0*/  LDCU UR38, c[0x0][0x374] ;  /* 0x00006e80ff2677ac */ /* 0x000ea60008000800 */
[----:B------:R-:W-:Y:S02]  /*1cf0*/  ULEA.HI UR4, UR4, UR5, URZ, 0x5 ;  /* 0x0000000504047291 */ /* 0x000fe4000f8f28ff */
[----:B------:R-:W-:-:S02]  /*1d00*/  USEL UR25, UR25, 0x2, UP1 ;  /* 0x0000000219197887 */ /* 0x000fc40008800000 */
[----:B------:R-:W-:Y:S02]  /*1d10*/  USHF.R.S32.HI UR41, URZ, 0x5, UR4 ;  /* 0x00000005ff297899 */ /* 0x000fe40008011404 */
[----:B------:R-:W-:Y:S02]  /*1d20*/  UIADD3 UR4, UPT, UPT, UR6, -0x1, URZ ;  /* 0xffffffff06047890 */ /* 0x000fe4000fffe0ff */
[----:B------:R-:W-:Y:S02]  /*1d30*/  UISETP.LT.U32.AND UP0, UPT, UR41, 0x36, UPT ;  /* 0x000000362900788c */ /* 0x000fe4000bf01070 */
[----:B------:R-:W-:Y:S02]  /*1d40*/  UISETP.GE.U32.AND UP2, UPT, UR4, -0x3f, UPT ;  /* 0xffffffc10400788c */ /* 0x000fe4000bf46070 */
[----:B------:R-:W-:Y:S01]  /*1d50*/  USEL UR40, UR41, 0x36, UP0 ;  /* 0x0000003629287887 */ /* 0x000fe20008000000 */
[----:B------:R-:W-:-:S03]  /*1d60*/  UMOV UR5, URZ ;  /* 0x000000ff00057c82 */ /* 0x000fc60008000000 */
[----:B------:R-:W-:Y:S02]  /*1d70*/  UIADD3 UR21, UPT, UPT, UR40, -0x1, URZ ;  /* 0xffffffff28157890 */ /* 0x000fe4000fffe0ff */
[----:B------:R-:W-:-:S03]  /*1d80*/  UIADD3 UR43, UPT, UPT, UR41, -UR40, URZ ;  /* 0x80000028292b7290 */ /* 0x000fc6000fffe0ff */
[----:B------:R-:W-:-:S04]  /*1d90*/  @UP2 UIADD3 UR21, UPT, UPT, UR40, URZ, URZ ;  /* 0x000000ff28152290 */ /* 0x000fc8000fffe0ff */
[----:B--234-:R-:W-:-:S12]  /*1da0*/  UIADD3 UR21, UPT, UPT, UR21, 0x1, URZ ;  /* 0x0000000115157890 */ /* 0x01cfd8000fffe0ff */
.L_x_43:
[----:B------:R-:W-:Y:S01]  /*1db0*/  UISETP.NE.AND UP0, UPT, UR48, URZ, UPT ;  /* 0x000000ff3000728c */ /* 0x000fe2000bf05270 */
[----:B------:R-:W2:Y:S08]  /*1dc0*/  S2UR UR48, SR_CgaCtaId ;  /* 0x00000000003079c3 */ /* 0x000eb00000008800 */
[----:B------:R-:W-:Y:S05]  /*1dd0*/  BRA.U UP0, `(.L_x_24) ;  /* 0x0000000100347547 */ /* 0x000fea000b800000 */
[----:B------:R-:W3:Y:S01]  /*1de0*/  S2R R0, SR_CgaCtaId ;  /* 0x0000000000007919 */ /* 0x000ee20000008800 */
[----:B------:R-:W-:-:S04]  /*1df0*/  MOV R2, 0x400 ;  /* 0x0000040000027802 */ /* 0x000fc80000000f00 */
[----:B---3--:R-:W-:Y:S02]  /*1e00*/  LEA R0, R0, R2, 0x18 ;  /* 0x0000000200007211 */ /* 0x008fe400078ec0ff */
[----:B------:R-:W-:-:S03]  /*1e10*/  SHF.L.U32 R2, R8, 0x1f, RZ ;  /* 0x0000001f08027819 */ /* 0x000fc600000006ff */
[----:B------:R-:W-:-:S04]  /*1e20*/  IMAD R0, R9, 0x8, R0 ;  /* 0x0000000809007824 */ /* 0x000fc800078e0200 */
[----:B------:R-:W3:Y:S02]  /*1e30*/  SYNCS.PHASECHK.TRANS64.TRYWAIT P0, [R0+URZ+0x3f0], R2 ;  /* 0x0003f002000075a7 */ /* 0x000ee400080011ff */
[----:B---3--:R-:W-:Y:S05]  /*1e40*/  @!P0 BRA `(.L_x_25) ;  /* 0x0000006800c88947 */ /* 0x008fea0003800000 */
.L_x_153:
[----:B------:R-:W-:Y:S01]  /*1e50*/  VIADD R9, R9, 0x1 ;  /* 0x0000000109097836 */ /* 0x000fe20000000000 */
[----:B------:R3:W-:Y:S04]  /*1e60*/  SYNCS.ARRIVE.TRANS64.A1T0 RZ, [R0+URZ+0x3e0], RZ ;  /* 0x0003e0ff00ff79a7 */ /* 0x0007e800081000ff */
[----:B------:R-:W-:-:S04]  /*1e70*/  ISETP.NE.AND P0, PT, R9, 0x2, PT ;  /* 0x000000020900780c */ /* 0x000fc80003f05270 */
[----:B------:R-:W-:Y:S02]  /*1e80*/  SEL R9, R9, RZ, P0 ;  /* 0x000000ff09097207 */ /* 0x000fe40000000000 */
[----:B---3--:R-:W-:-:S04]  /*1e90*/  SEL R0, RZ, 0x1, P0 ;  /* 0x00000001ff007807 */ /* 0x008fc80000000000 */
[----:B------:R-:W-:-:S07]  /*1ea0*/  LOP3.LUT R8, R8, R0, RZ, 0x3c, !PT ;  /* 0x0000000008087212 */ /* 0x000fce00078e3cff */
.L_x_24:
[----:B------:R-:W-:Y:S01]  /*1eb0*/  UMOV UR6, 0x400 ;  /* 0x0000040000067882 */ /* 0x000fe20000000000 */
[----:B------:R-:W-:Y:S01]  /*1ec0*/  SHF.L.U32 R0, R12, 0x1f, RZ ;  /* 0x0000001f0c007819 */ /* 0x000fe200000006ff */
[----:B--2---:R-:W-:Y:S02]  /*1ed0*/  ULEA UR6, UR48, UR6, 0x18 ;  /* 0x0000000630067291 */ /* 0x004fe4000f8ec0ff */
[----:B------:R-:W-:Y:S02]  /*1ee0*/  UISETP.GE.U32.AND UP0, UPT, UR47, 0x3f, UPT ;  /* 0x0000003f2f00788c */ /* 0x000fe4000bf06070 */
[----:B------:R-:W-:Y:S02]  /*1ef0*/  ULEA UR4, UR5, UR6, 0x3 ;  /* 0x0000000605047291 */ /* 0x000fe4000f8e18ff */
[----:B------:R-:W-:Y:S02]  /*1f00*/  USHF.L.U32 UR35, UR46, 0x6, URZ ;  /* 0x000000062e237899 */ /* 0x000fe400080006ff */
[----:B------:R-:W-:Y:S01]  /*1f10*/  ULEA UR11, UR45, UR44, 0x6 ;  /* 0x0000002c2d0b7291 */ /* 0x000fe2000f8e30ff */
[----:B------:R-:W-:-:S04]  /*1f20*/  UMOV UR13, URZ ;  /* 0x000000ff000d7c82 */ /* 0x000fc80008000000 */
[----:B------:R2:W3:Y:S01]  /*1f30*/  SYNCS.PHASECHK.TRANS64.TRYWAIT P0, [UR4+0x1b0], R0 ;  /* 0x0001b000ff0075a7 */ /* 0x0004e20008001104 */
[----:B------:R-:W-:Y:S06]  /*1f40*/  BRA.U !UP0, `(.L_x_26) ;  /* 0x0000000108bc7547 */ /* 0x000fec000b800000 */
[----:B------:R-:W-:Y:S01]  /*1f50*/  UMOV UR7, URZ ;  /* 0x000000ff00077c82 */ /* 0x000fe20008000000 */
[----:B------:R-:W-:-:S05]  /*1f60*/  UMOV UR4, UR5 ;  /* 0x0000000500047c82 */ /* 0x000fca0008000000 */
.L_x_32:
[----:B------:R-:W-:Y:S01]  /*1f70*/  ULEA UR33, UR4, UR6, 0x3 ;  /* 0x0000000604217291 */ /* 0x000fe2000f8e18ff */
[----:B---3--:R-:W-:Y:S01]  /*1f80*/  @!P3 MOV R2, 0x1000 ;  /* 0x000010000002b802 */ /* 0x008fe20000000f00 */
[----:B-1-34-:R-:W-:Y:S10]  /*1f90*/  @P0 BRA `(.L_x_27) ;  /* 0x00000000000c0947 */ /* 0x01aff40003800000 */
[----:B------:R-:W-:-:S04]  /*1fa0*/  SHF.L.U32 R3, R12, 0x1f, RZ ;  /* 0x0000001f0c037819 */ /* 0x000fc800000006ff */
[----:B------:R-:W3:Y:S02]  /*1fb0*/  SYNCS.PHASECHK.TRANS64.TRYWAIT P0, [UR33+0x1b0], R3 ;  /* 0x0001b003ff0075a7 */ /* 0x000ee40008001121 */
[----:B---3--:R-:W-:Y:S05]  /*1fc0*/  @!P0 BRA `(.L_x_28) ;  /* 0x00000068007c8947 */ /* 0x008fea0003800000 */
.L_x_27:
[----:B------:R3:W-:Y:S01]  /*1fd0*/  @!P3 SYNCS.ARRIVE.TRANS64 RZ, [UR33], R2 ;  /* 0x00000002ffffb9a7 */ /* 0x0007e20008000021 */
[----:B------:R-:W-:-:S04]  /*1fe0*/  ULOP3.LUT UR5, UR25, 0x2, URZ, 0xfc, !UPT ;  /* 0x0000000219057892 */ /* 0x000fc8000f8efcff */
[----:B------:R-:W-:-:S09]  /*1ff0*/  UISETP.NE.AND UP0, UPT, UR5, 0x2, UPT ;  /* 0x000000020500788c */ /* 0x000fd2000bf05270 */
[----:B------:R-:W-:Y:S05]  /*2000*/  BRA.U UP0, `(.L_x_29) ;  /* 0x0000000100047547 */ /* 0x000fea000b800000 */
[----:B-1----:R-:W-:Y:S05]  /*2010*/  BPT.TRAP 0x1 ;  /* 0x000000040000795c */ /* 0x002fea0000300000 */
.L_x_29:
[----:B------:R-:W-:Y:S04]  /*2020*/  BSSY.RECONVERGENT B0, `(.L_x_30) ;  /* 0x0000003000007945 */ /* 0x000fe80003800200 */
[----:B------:R-:W-:Y:S05]  /*2030*/  @P2 BRA `(.L_x_31) ;  /* 0x0000000000042947 */ /* 0x000fea0003800000 */
[----:B-1----:R-:W-:Y:S05]  /*2040*/  BPT.TRAP 0x1 ;  /* 0x000000040000795c */ /* 0x002fea0000300000 */
.L_x_31:
[----:B-1----:R-:W-:Y:S05]  /*2050*/  BSYNC.RECONVERGENT B0 ;  /* 0x0000000000007941 */ /* 0x002fea0003800200 */
.L_x_30:
[----:B------:R-:W-:Y:S02]  /*2060*/  UIADD3 UR5, UPT, UPT, UR4, 0x1, URZ ;  /* 0x0000000104057890 */ /* 0x000fe4000fffe0ff */
[----:B------:R-:W-:Y:S02]  /*2070*/  USHF.L.U32 UR34, UR7, 0x5, URZ ;  /* 0x0000000507227899 */ /* 0x000fe400080006ff */
[----:B------:R-:W-:Y:S02]  /*2080*/  UISETP.NE.AND UP0, UPT, UR5, 0x36, UPT ;  /* 0x000000360500788c */ /* 0x000fe4000bf05270 */
[----:B------:R-:W-:Y:S02]  /*2090*/  USHF.L.U32 UR32, UR4, 0xb, URZ ;  /* 0x0000000b04207899 */ /* 0x000fe400080006ff */
[----:B------:R-:W-:Y:S02]  /*20a0*/  USEL UR9, URZ, 0x1, UP0 ;  /* 0x00000001ff097887 */ /* 0x000fe40008000000 */
[----:B------:R-:W-:-:S02]  /*20b0*/  USEL UR5, UR5, URZ, UP0 ;  /* 0x000000ff05057287 */ /* 0x000fc40008000000 */
[----:B------:R-:W-:Y:S02]  /*20c0*/  UIADD3 UR14, UP0, UPT, UR28, 0x180, URZ ;  /* 0x000001801c0e7890 */ /* 0x000fe4000ff1e0ff */
[----:B------:R-:W-:Y:S01]  /*20d0*/  ULEA UR8, UR5, UR6, 0x3 ;  /* 0x0000000605087291 */ /* 0x000fe2000f8e18ff */
[----:B------:R-:W-:Y:S01]  /*20e0*/  LOP3.LUT R12, R12, UR9, RZ, 0x3c, !PT ;  /* 0x000000090c0c7c12 */ /* 0x000fe2000f8e3cff */
[----:B------:R-:W-:Y:S02]  /*20f0*/  UIADD3 UR7, UPT, UPT, UR7, 0x1, URZ ;  /* 0x0000000107077890 */ /* 0x000fe4000fffe0ff */
[----:B------:R-:W-:Y:S01]  /*2100*/  UIADD3 UR16, UP1, UPT, UR28, 0x80, URZ ;  /* 0x000000801c107890 */ /* 0x000fe2000ff3e0ff */
[----:B--2---:R-:W-:Y:S01]  /*2110*/  SHF.L.U32 R0, R12, 0x1f, RZ ;  /* 0x0000001f0c007819 */ /* 0x004fe200000006ff */
[----:B------:R-:W-:Y:S02]  /*2120*/  UIADD3.X UR15, UPT, UPT, URZ, UR29, URZ, UP0, !UPT ;  /* 0x0000001dff0f7290 */ /* 0x000fe400087fe4ff */
[----:B------:R-:W-:Y:S01]  /*2130*/  UISETP.NE.AND UP0, UPT, UR7, UR21, UPT ;  /* 0x000000150700728c */ /* 0x000fe2000bf05270 */
[----:B------:R4:W1:Y:S01]  /*2140*/  SYNCS.PHASECHK.TRANS64.TRYWAIT P0, [UR8+0x1b0], R0 ;  /* 0x0001b000ff0075a7 */ /* 0x0008620008001108 */
[----:B------:R-:W-:-:S02]  /*2150*/  ULOP3.LUT UR8, UR32, UR24, URZ, 0xfc, !UPT ;  /* 0x0000001820087292 */ /* 0x000fc4000f8efcff */
[----:B------:R-:W-:Y:S02]  /*2160*/  UIADD3.X UR17, UPT, UPT, URZ, UR29, URZ, UP1, !UPT ;  /* 0x0000001dff117290 */ /* 0x000fe40008ffe4ff */
[----:B------:R-:W-:Y:S02]  /*2170*/  UIADD3 UR32, UPT, UPT, UR6, 0x2800, UR32 ;  /* 0x0000280006207890 */ /* 0x000fe4000fffe020 */
[----:B------:R-:W-:Y:S01]  /*2180*/  UIADD3 UR8, UPT, UPT, UR6, 0x1d800, UR8 ;  /* 0x0001d80006087890 */ /* 0x000fe2000fffe008 */
[----:B------:R-:W-:Y:S01]  /*2190*/  UMOV UR18, 0x0 ;  /* 0x0000000000127882 */ /* 0x000fe20000000000 */
[----:B------:R-:W-:Y:S01]  /*21a0*/  UMOV UR19, 0x10000000 ;  /* 0x1000000000137882 */ /* 0x000fe20000000000 */
[----:B------:R-:W-:Y:S01]  /*21b0*/  UMOV UR4, 0x30000 ;  /* 0x0003000000047882 */ /* 0x000fe20000000000 */
[----:B------:R-:W-:Y:S01]  /*21c0*/  UMOV UR12, UR36 ;  /* 0x00000024000c7c82 */ /* 0x000fe20008000000 */
[----:B------:R-:W-:Y:S01]  /*21d0*/  UMOV UR9, UR33 ;  /* 0x0000002100097c82 */ /* 0x000fe20008000000 */
[----:B------:R-:W-:Y:S01]  /*21e0*/  UMOV UR10, UR34 ;  /* 0x00000022000a7c82 */ /* 0x000fe20008000000 */
[----:B------:R-:W-:Y:S01]  /*21f0*/  UTMALDG.3D [UR32], [UR16], desc[UR18] ;  /* 0x00001220100075b4 */ /* 0x000fe20008011000 */
[----:B------:R-:W-:Y:S01]  /*2200*/  UMOV UR13, UR21 ;  /* 0x00000015000d7c82 */ /* 0x000fe20008000000 */
[----:B------:R2:W-:Y:S02]  /*2210*/  UTMALDG.3D.MULTICAST [UR8], [UR14], UR4, desc[UR18] ;  /* 0x000012080e0073b4 */ /* 0x0005e40008011804 */
[----:B--2---:R-:W-:Y:S01]  /*2220*/  UMOV UR4, UR5 ;  /* 0x0000000500047c82 */ /* 0x004fe20008000000 */
[----:B------:R-:W-:Y:S05]  /*2230*/  BRA.U UP0, `(.L_x_32) ;  /* 0xfffffffd004c7547 */ /* 0x000fea000b83ffff */
.L_x_26:
[----:B------:R-:W-:Y:S01]  /*2240*/  ULEA UR4, UR5, UR6, 0x3 ;  /* 0x0000000605047291 */ /* 0x000fe2000f8e18ff */
[----:B--2-4-:R-:W-:Y:S01]  /*2250*/  SHF.L.U32 R0, R12, 0x1f, RZ ;  /* 0x0000001f0c007819 */ /* 0x014fe200000006ff */
[----:B------:R-:W-:Y:S01]  /*2260*/  @!P1 SYNCS.ARRIVE.TRANS64.A1T0 RZ, [UR6+0x378], RZ ;  /* 0x000378ffffff99a7 */ /* 0x000fe20008100006 */
[----:B------:R-:W-:-:S06]  /*2270*/  UISETP.GT.AND UP0, UPT, UR41, UR40, UPT ;  /* 0x000000282900728c */ /* 0x000fcc000bf04270 */
[----:B-1-3--:R1:W2:Y:S03]  /*2280*/  SYNCS.PHASECHK.TRANS64.TRYWAIT P0, [UR4+0x1b0], R0 ;  /* 0x0001b000ff0075a7 */ /* 0x00a2a60008001104 */
[----:B------:R-:W-:Y:S05]  /*2290*/  BRA.U !UP0, `(.L_x_33) ;  /* 0x0000000108c07547 */ /* 0x000fea000b800000 */
[----:B------:R-:W-:Y:S01]  /*22a0*/  UIADD3 UR26, UPT, UPT, UR43, UR13, URZ ;  /* 0x0000000d2b1a7290 */ /* 0x000fe2000fffe0ff */
[----:B------:R-:W-:-:S11]  /*22b0*/  UMOV UR4, UR5 ;  /* 0x0000000500047c82 */ /* 0x000fd60008000000 */
.L_x_39:
[----:B------:R-:W-:Y:S01]  /*22c0*/  ULEA UR17, UR4, UR6, 0x3 ;  /* 0x0000000604117291 */ /* 0x000fe2000f8e18ff */
[----:B--2---:R-:W-:Y:S01]  /*22d0*/  @!P3 MOV R2, 0x1000 ;  /* 0x000010000002b802 */ /* 0x004fe20000000f00 */
[----:B--234-:R-:W-:Y:S10]  /*22e0*/  @P0 BRA `(.L_x_34) ;  /* 0x00000000000c0947 */ /* 0x01cff40003800000 */
[----:B------:R-:W-:-:S04]  /*22f0*/  SHF.L.U32 R3, R12, 0x1f, RZ ;  /* 0x0000001f0c037819 */ /* 0x000fc800000006ff */
[----:B------:R-:W2:Y:S02]  /*2300*/  SYNCS.PHASECHK.TRANS64.TRYWAIT P0, [UR17+0x1b0], R3 ;  /* 0x0001b003ff0075a7 */ /* 0x000ea40008001111 */
[----:B--2---:R-:W-:Y:S05]  /*2310*/  @!P0 BRA `(.L_x_35) ;  /* 0x0000006400c08947 */ /* 0x004fea0003800000 */
.L_x_34:
[----:B------:R2:W-:Y:S01]  /*2320*/  @!P3 SYNCS.ARRIVE.TRANS64 RZ, [UR17], R2 ;  /* 0x00000002ffffb9a7 */ /* 0x0005e20008000011 */
[----:B------:R-:W-:-:S04]  /*2330*/  ULOP3.LUT UR5, UR25, 0x2, URZ, 0xfc, !UPT ;  /* 0x0000000219057892 */ /* 0x000fc8000f8efcff */
[----:B------:R-:W-:-:S09]  /*2340*/  UISETP.NE.AND UP0, UPT, UR5, 0x2, UPT ;  /* 0x000000020500788c */ /* 0x000fd2000bf05270 */
[----:B------:R-:W-:Y:S05]  /*2350*/  BRA.U UP0, `(.L_x_36) ;  /* 0x0000000100047547 */ /* 0x000fea000b800000 */
[----:B------:R-:W-:Y:S05]  /*2360*/  BPT.TRAP 0x1 ;  /* 0x000000040000795c */ /* 0x000fea0000300000 */
.L_x_36:
[----:B------:R-:W-:Y:S04]  /*2370*/  BSSY.RECONVERGENT B0, `(.L_x_37) ;  /* 0x0000003000007945 */ /* 0x000fe80003800200 */
[----:B------:R-:W-:Y:S05]  /*2380*/  @P2 BRA `(.L_x_38) ;  /* 0x0000000000042947 */ /* 0x000fea0003800000 */
[----:B------:R-:W-:Y:S05]  /*2390*/  BPT.TRAP 0x1 ;  /* 0x000000040000795c */ /* 0x000fea0000300000 */
.L_x_38:
[----:B------:R-:W-:Y:S05]  /*23a0*/  BSYNC.RECONVERGENT B0 ;  /* 0x0000000000007941 */ /* 0x000fea0003800200 */
.L_x_37:
[----:B------:R-:W-:Y:S02]  /*23b0*/  UIADD3 UR5, UPT, UPT, UR4, 0x1, URZ ;  /* 0x0000000104057890 */ /* 0x000fe4000fffe0ff */
[----:B------:R-:W-:Y:S02]  /*23c0*/  USHF.L.U32 UR18, UR13, 0x5, URZ ;  /* 0x000000050d127899 */ /* 0x000fe400080006ff */
[----:B------:R-:W-:Y:S02]  /*23d0*/  UISETP.NE.AND UP0, UPT, UR5, 0x36, UPT ;  /* 0x000000360500788c */ /* 0x000fe4000bf05270 */
[----:B------:R-:W-:Y:S02]  /*23e0*/  USHF.L.U32 UR16, UR4, 0xb, URZ ;  /* 0x0000000b04107899 */ /* 0x000fe400080006ff */
[----:B------:R-:W-:Y:S02]  /*23f0*/  USEL UR8, URZ, 0x1, UP0 ;  /* 0x00000001ff087887 */ /* 0x000fe40008000000 */
[----:B------:R-:W-:-:S02]  /*2400*/  USEL UR5, UR5, URZ, UP0 ;  /* 0x000000ff05057287 */ /* 0x000fc40008000000 */
[----:B------:R-:W-:Y:S02]  /*2410*/  UIADD3 UR22, UP0, UPT, UR28, 0x180, URZ ;  /* 0x000001801c167890 */ /* 0x000fe4000ff1e0ff */
[----:B------:R-:W-:Y:S01]  /*2420*/  UIADD3 UR13, UPT, UPT, UR13, 0x1, URZ ;  /* 0x000000010d0d7890 */ /* 0x000fe2000fffe0ff */
[----:B------:R-:W-:Y:S01]  /*2430*/  LOP3.LUT R12, R12, UR8, RZ, 0x3c, !PT ;  /* 0x000000080c0c7c12 */ /* 0x000fe2000f8e3cff */
[----:B------:R-:W-:Y:S02]  /*2440*/  UIADD3 UR14, UP1, UPT, UR28, 0x80, URZ ;  /* 0x000000801c0e7890 */ /* 0x000fe4000ff3e0ff */
[----:B------:R-:W-:Y:S01]  /*2450*/  UIADD3.X UR23, UPT, UPT, URZ, UR29, URZ, UP0, !UPT ;  /* 0x0000001dff177290 */ /* 0x000fe200087fe4ff */
[----:B-1----:R-:W-:Y:S01]  /*2460*/  SHF.L.U32 R0, R12, 0x1f, RZ ;  /* 0x0000001f0c007819 */ /* 0x002fe200000006ff */
[----:B------:R-:W-:Y:S02]  /*2470*/  ULOP3.LUT UR8, UR16, UR24, URZ, 0xfc, !UPT ;  /* 0x0000001810087292 */ /* 0x000fe4000f8efcff */
[----:B------:R-:W-:-:S02]  /*2480*/  UISETP.NE.AND UP0, UPT, UR13, UR26, UPT ;  /* 0x0000001a0d00728c */ /* 0x000fc4000bf05270 */
[----:B------:R-:W-:Y:S02]  /*2490*/  ULEA UR7, UR5, UR6, 0x3 ;  /* 0x0000000605077291 */ /* 0x000fe4000f8e18ff */
[----:B------:R-:W-:Y:S02]  /*24a0*/  UIADD3 UR16, UPT, UPT, UR6, 0x2800, UR16 ;  /* 0x0000280006107890 */ /* 0x000fe4000fffe010 */
[----:B------:R-:W-:Y:S02]  /*24b0*/  UIADD3.X UR15, UPT, UPT, URZ, UR29, URZ, UP1, !UPT ;  /* 0x0000001dff0f7290 */ /* 0x000fe40008ffe4ff */
[----:B------:R-:W-:Y:S01]  /*24c0*/  UIADD3 UR8, UPT, UPT, UR6, 0x1d800, UR8 ;  /* 0x0001d80006087890 */ /* 0x000fe2000fffe008 */
[----:B------:R-:W-:Y:S01]  /*24d0*/  UMOV UR30, 0x0 ;  /* 0x00000000001e7882 */ /* 0x000fe20000000000 */
[----:B------:R-:W-:Y:S01]  /*24e0*/  UMOV UR31, 0x10000000 ;  /* 0x10000000001f7882 */ /* 0x000fe20000000000 */
[----:B------:R-:W-:Y:S01]  /*24f0*/  UMOV UR19, UR35 ;  /* 0x0000002300137c82 */ /* 0x000fe20008000000 */
[----:B------:R-:W-:Y:S01]  /*2500*/  UMOV UR20, UR36 ;  /* 0x0000002400147c82 */ /* 0x000fe20008000000 */
[----:B------:R3:W4:Y:S01]  /*2510*/  SYNCS.PHASECHK.TRANS64.TRYWAIT P0, [UR7+0x1b0], R0 ;  /* 0x0001b000ff0075a7 */ /* 0x0007220008001107 */
[----:B------:R-:W-:Y:S01]  /*2520*/  UMOV UR4, 0x30000 ;  /* 0x0003000000047882 */ /* 0x000fe20000000000 */
[----:B------:R-:W-:Y:S01]  /*2530*/  UMOV UR12, UR36 ;  /* 0x00000024000c7c82 */ /* 0x000fe20008000000 */
[----:B------:R-:W-:Y:S01]  /*2540*/  UMOV UR9, UR17 ;  /* 0x0000001100097c82 */ /* 0x000fe20008000000 */
[----:B------:R-:W-:Y:S01]  /*2550*/  UMOV UR10, UR18 ;  /* 0x00000012000a7c82 */ /* 0x000fe20008000000 */
[----:B------:R-:W-:Y:S01]  /*2560*/  UTMALDG.3D [UR16], [UR14], desc[UR30] ;  /* 0x00001e100e0075b4 */ /* 0x000fe20008011000 */
[----:B------:R1:W-:Y:S02]  /*2570*/  UTMALDG.3D.MULTICAST [UR8], [UR22], UR4, desc[UR30] ;  /* 0x00001e08160073b4 */ /* 0x0003e40008011804 */
[----:B-1----:R-:W-:Y:S01]  /*2580*/  UMOV UR4, UR5 ;  /* 0x0000000500047c82 */ /* 0x002fe20008000000 */
[----:B------:R-:W-:Y:S05]  /*2590*/  BRA.U UP0, `(.L_x_39) ;  /* 0xfffffffd00487547 */ /* 0x000fea000b83ffff */
.L_x_33:
[C---:B------:R-:W-:Y:S01]  /*25a0*/  LEA R3, R11.reuse, UR6, 0x3 ;  /* 0x000000060b037c11 */ /* 0x040fe2000f8e18ff */
[----:B------:R-:W-:Y:S01]  /*25b0*/  NOP ;  /* 0x0000000000007918 */ /* 0x000fe20000000000 */
[----:B-1-3--:R-:W-:Y:S02]  /*25c0*/  SHF.L.U32 R0, R10, 0x1f, RZ ;  /* 0x0000001f0a007819 */ /* 0x00afe400000006ff */
[----:B------:R-:W-:Y:S02]  /*25d0*/  LEA R4, R11, UR6, 0x4 ;  /* 0x000000060b047c11 */ /* 0x000fe4000f8e20ff */
[----:B--2-4-:R-:W1:Y:S02]  /*25e0*/  SYNCS.PHASECHK.TRANS64.TRYWAIT P0, [R3+URZ+0x380], R0 ;  /* 0x00038000030075a7 */ /* 0x014e6400080011ff */
[----:B-1----:R-:W-:Y:S05]  /*25f0*/  @!P0 BRA `(.L_x_40) ;  /* 0x0000006400208947 */ /* 0x002fea0003800000 */
.L_x_156:
[----:B------:R-:W2:Y:S01]  /*2600*/  LDS.128 R4, [R4+0x410] ;  /* 0x0004100004047984 */ /* 0x000ea20000000c00 */
[----:B------:R-:W-:Y:S01]  /*2610*/  UISETP.GE.AND UP0, UPT, UR42, 0x1, UPT ;  /* 0x000000012a00788c */ /* 0x000fe2000bf06270 */
[----:B------:R-:W-:Y:S01]  /*2620*/  @!PT LDS RZ, [RZ] ;  /* 0x00000000fffff984 */ /* 0x000fe20000000800 */
[----:B------:R-:W-:Y:S01]  /*2630*/  @!PT LDS RZ, [RZ] ;  /* 0x00000000fffff984 */ /* 0x000fe20000000800 */
[----:B------:R-:W-:Y:S01]  /*2640*/  @!PT LDS RZ, [RZ] ;  /* 0x00000000fffff984 */ /* 0x000fe20000000800 */
[----:B------:R-:W-:Y:S01]  /*2650*/  @!PT LDS RZ, [RZ] ;  /* 0x00000000fffff984 */ /* 0x000fe20000000800 */
[----:B------:R3:W-:Y:S06]  /*2660*/  MEMBAR.ALL.CTA ;  /* 0x0000000000007992 */ /* 0x0007ec0000008000 */
[----:B---3--:R-:W3:Y:S01]  /*2670*/  FENCE.VIEW.ASYNC.S ;  /* 0x00000000000073c6 */ /* 0x008ee20000000000 */
[----:B--2---:R-:W-:-:S13]  /*2680*/  LOP3.LUT P0, RZ, R6, 0x1, RZ, 0xc0, !PT ;  /* 0x0000000106ff7812 */ /* 0x004fda000780c0ff */
[----:B---3--:R-:W-:Y:S01]  /*2690*/  VOTEU.ANY UP1, P0 ;  /* 0x0000000000ff7886 */ /* 0x008fe20000020100 */
[----:B------:R-:W-:-:S13]  /*26a0*/  PLOP3.LUT P0, PT, PT, PT, UP1, 0x80, 0x8 ;  /* 0x000000000008781c */ /* 0x000fda0003f0f018 */
[----:B-1----:R-:W-:Y:S02]  /*26b0*/  @P0 LOP3.LUT R0, R5, 0xffff, RZ, 0xc0, !PT ;  /* 0x0000ffff05000812 */ /* 0x002fe400078ec0ff */
[----:B------:R-:W-:Y:S02]  /*26c0*/  @P0 MOV R2, R4 ;  /* 0x0000000400020202 */ /* 0x000fe40000000f00 */
[----:B------:R-:W-:Y:S01]  /*26d0*/  @P0 R2UR UR7, R0 ;  /* 0x00000000000702ca */ /* 0x000fe200000e0000 */
[----:B------:R-:W-:Y:S01]  /*26e0*/  VIADD R0, R3, 0x390 ;  /* 0x0000039003007836 */ /* 0x000fe20000000000 */
[----:B------:R-:W-:Y:S02]  /*26f0*/  @P0 SHF.R.U32.HI R4, RZ, 0x10, R5 ;  /* 0x00000010ff040819 */ /* 0x000fe40000011605 */
[----:B------:R-:W-:Y:S02]  /*2700*/  @P0 R2UR UR8, R2 ;  /* 0x00000000020802ca */ /* 0x000fe400000e0000 */
[----:B------:R-:W-:-:S02]  /*2710*/  PRMT R0, RZ, 0x654, R0 ;  /* 0x00000654ff007816 */ /* 0x000fc40000000000 */
[----:B------:R-:W-:Y:S02]  /*2720*/  @P0 R2UR UR4, R4 ;  /* 0x00000000040402ca */ /* 0x000fe400000e0000 */
[----:B------:R1:W-:Y:S03]  /*2730*/  SYNCS.ARRIVE.TRANS64.RED.A1T0 RZ, [R0+URZ], RZ ;  /* 0x000000ff00ff79a7 */ /* 0x0003e600081004ff */
[----:B------:R-:W-:-:S04]  /*2740*/  @UP1 UMOV UR27, UR7 ;  /* 0x00000007001b1c82 */ /* 0x000fc80008000000 */
[----:B------:R-:W-:-:S04]  /*2750*/  @UP1 UMOV UR37, UR8 ;  /* 0x0000000800251c82 */ /* 0x000fc80008000000 */
[----:B------:R-:W-:Y:S01]  /*2760*/  @UP1 UMOV UR36, UR4 ;  /* 0x0000000400241c82 */ /* 0x000fe20008000000 */
[----:B------:R-:W-:Y:S05]  /*2770*/  BRA.U !UP0, `(.L_x_41) ;  /* 0x0000000108d47547 */ /* 0x000fea000b800000 */
[----:B------:R-:W2:Y:S01]  /*2780*/  LDCU.128 UR12, c[0x0][0xb10] ;  /* 0x00016200ff0c77ac */ /* 0x000ea20008000c00 */
[----:B------:R-:W3:Y:S01]  /*2790*/  LDCU UR26, c[0x0][0xb20] ;  /* 0x00016400ff1a77ac */ /* 0x000ee20008000800 */
[----:B------:R-:W4:Y:S01]  /*27a0*/  LDCU UR20, c[0x0][0xb0c] ;  /* 0x00016180ff1477ac */ /* 0x000f220008000800 */
[----:B------:R-:W1:Y:S01]  /*27b0*/  LDCU.64 UR10, c[0x0][0xb28] ;  /* 0x00016500ff0a77ac */ /* 0x000e620008000a00 */
[----:B------:R-:W-:Y:S02]  /*27c0*/  UISETP.NE.AND UP3, UPT, UR42, 0x1, UPT ;  /* 0x000000012a00788c */ /* 0x000fe4000bf65270 */
[----:B--2---:R-:W-:Y:S02]  /*27d0*/  UIMAD.WIDE.U32 UR16, UR38, UR15, URZ ;  /* 0x0000000f261072a5 */ /* 0x004fe4000f8e00ff */
[----:B------:R-:W-:Y:S02]  /*27e0*/  UIMAD.WIDE.U32 UR8, UR39, UR12, URZ ;  /* 0x0000000c270872a5 */ /* 0x000fe4000f8e00ff */
[----:B------:R-:W-:-:S02]  /*27f0*/  UISETP.NE.AND UP0, UPT, UR14, 0x1, UPT ;  /* 0x000000010e00788c */ /* 0x000fc4000bf05270 */
[----:B------:R-:W-:Y:S01]  /*2800*/  UIMAD.WIDE.U32 UR22, UR27, UR15, URZ ;  /* 0x0000000f1b1672a5 */ /* 0x000fe2000f8e00ff */
[----:B------:R-:W-:Y:S02]  /*2810*/  UMOV UR16, UR17 ;  /* 0x0000001100107c82 */ /* 0x000fe40008000000 */
[----:B------:R-:W-:Y:S01]  /*2820*/  UMOV UR8, UR9 ;  /* 0x0000000900087c82 */ /* 0x000fe20008000000 */
[----:B---3--:R-:W-:Y:S02]  /*2830*/  USHF.R.U32.HI UR16, URZ, UR26, UR16 ;  /* 0x0000001aff107299 */ /* 0x008fe40008011610 */
[----:B----4-:R-:W-:Y:S02]  /*2840*/  UISETP.NE.AND UP2, UPT, UR20, 0x1, UPT ;  /* 0x000000011400788c */ /* 0x010fe4000bf45270 */
[----:B------:R-:W-:Y:S02]  /*2850*/  USHF.R.U32.HI UR8, URZ, UR13, UR8 ;  /* 0x0000000dff087299 */ /* 0x000fe40008011608 */
[----:B------:R-:W-:-:S02]  /*2860*/  USEL UR7, UR38, UR16, !UP0 ;  /* 0x0000001026077287 */ /* 0x000fc4000c000000 */
[----:B------:R-:W-:Y:S02]  /*2870*/  USEL UR8, UR39, UR8, !UP2 ;  /* 0x0000000827087287 */ /* 0x000fe4000d000000 */
[----:B-1----:R-:W-:Y:S01]  /*2880*/  UIMAD.WIDE.U32 UR16, UR7, UR10, URZ ;  /* 0x0000000a071072a5 */ /* 0x002fe2000f8e00ff */
[----:B------:R-:W-:Y:S01]  /*2890*/  UMOV UR4, UR23 ;  /* 0x0000001700047c82 */ /* 0x000fe20008000000 */
[----:B------:R-:W-:Y:S02]  /*28a0*/  UIMAD.WIDE.U32 UR18, UR37, UR12, URZ ;  /* 0x0000000c251272a5 */ /* 0x000fe4000f8e00ff */
[----:B------:R-:W-:-:S03]  /*28b0*/  UIMAD.WIDE.U32 UR22, UR8, UR10, URZ ;  /* 0x0000000a081672a5 */ /* 0x000fc6000f8e00ff */
[----:B------:R-:W-:Y:S01]  /*28c0*/  UMOV UR16, UR17 ;  /* 0x0000001100107c82 */ /* 0x000fe20008000000 */
[----:B------:R-:W-:Y:S02]  /*28d0*/  USHF.R.U32.HI UR4, URZ, UR26, UR4 ;  /* 0x0000001aff047299 */ /* 0x000fe40008011604 */
[----:B------:R-:W-:Y:S01]  /*28e0*/  @UP3 USHF.R.U32.HI UR7, URZ, UR11, UR16 ;  /* 0x0000000bff073299 */ /* 0x000fe20008011610 */
[----:B------:R-:W-:Y:S01]  /*28f0*/  UMOV UR18, UR19 ;  /* 0x0000001300127c82 */ /* 0x000fe20008000000 */
[----:B------:R-:W-:Y:S01]  /*2900*/  UMOV UR22, UR23 ;  /* 0x0000001700167c82 */ /* 0x000fe20008000000 */
[----:B------:R-:W-:Y:S02]  /*2910*/  USHF.R.U32.HI UR13, URZ, UR13, UR18 ;  /* 0x0000000dff0d7299 */ /* 0x000fe40008011612 */
[----:B------:R-:W-:Y:S02]  /*2920*/  USEL UR4, UR27, UR4, !UP0 ;  /* 0x000000041b047287 */ /* 0x000fe4000c000000 */
[----:B------:R-:W-:-:S02]  /*2930*/  @UP3 USHF.R.U32.HI UR8, URZ, UR11, UR22 ;  /* 0x0000000bff083299 */ /* 0x000fc40008011616 */
[----:B------:R-:W-:Y:S02]  /*2940*/  UIMAD UR9, UR42, UR7, URZ ;  /* 0x000000072a0972a4 */ /* 0x000fe4000f8e02ff */
[----:B------:R-:W-:Y:S02]  /*2950*/  USEL UR7, UR37, UR13, !UP2 ;  /* 0x0000000d25077287 */ /* 0x000fe4000d000000 */
[----:B------:R-:W-:Y:S02]  /*2960*/  UIMAD UR12, UR42, UR8, URZ ;  /* 0x000000082a0c72a4 */ /* 0x000fe4000f8e02ff */
[----:B------:R-:W-:Y:S02]  /*2970*/  UISETP.GE.AND UP0, UPT, UR4, UR9, UPT ;  /* 0x000000090400728c */ /* 0x000fe4000bf06270 */
[----:B------:R-:W-:Y:S02]  /*2980*/  UIMAD.WIDE.U32 UR16, UR4, UR10, URZ ;  /* 0x0000000a041072a5 */ /* 0x000fe4000f8e00ff */
[----:B------:R-:W-:-:S02]  /*2990*/  UISETP.GE.OR UP0, UPT, UR7, UR12, UP0 ;  /* 0x0000000c0700728c */ /* 0x000fc40008706670 */
[----:B------:R-:W-:Y:S02]  /*29a0*/  UIMAD.WIDE.U32 UR12, UR7, UR10, URZ ;  /* 0x0000000a070c72a5 */ /* 0x000fe4000f8e00ff */
[----:B------:R-:W-:Y:S01]  /*29b0*/  UIADD3 UR15, UPT, UPT, -UR4, URZ, URZ ;  /* 0x000000ff040f7290 */ /* 0x000fe2000fffe1ff */
[----:B------:R-:W-:Y:S01]  /*29c0*/  UMOV UR10, UR17 ;  /* 0x00000011000a7c82 */ /* 0x000fe20008000000 */
[----:B------:R-:W-:Y:S02]  /*29d0*/  UIADD3 UR12, UPT, UPT, -UR7, URZ, URZ ;  /* 0x000000ff070c7290 */ /* 0x000fe4000fffe1ff */
[----:B------:R-:W-:-:S03]  /*29e0*/  USHF.R.U32.HI UR10, URZ, UR11, UR10 ;  /* 0x0000000bff0a7299 */ /* 0x000fc6000801160a */
[----:B------:R-:W-:Y:S01]  /*29f0*/  @!UP0 UMOV UR9, UR13 ;  /* 0x0000000d00098c82 */ /* 0x000fe20008000000 */
[----:B------:R-:W-:Y:S02]  /*2a00*/  UIMAD UR15, UR14, UR15, UR27 ;  /* 0x0000000f0e0f72a4 */ /* 0x000fe4000f8e021b */
[----:B------:R-:W-:Y:S02]  /*2a10*/  USEL UR10, UR4, UR10, !UP3 ;  /* 0x0000000a040a7287 */ /* 0x000fe4000d800000 */
[----:B------:R-:W-:Y:S02]  /*2a20*/  @!UP0 USHF.R.U32.HI UR9, URZ, UR11, UR9 ;  /* 0x0000000bff098299 */ /* 0x000fe40008011609 */
[----:B------:R-:W-:Y:S02]  /*2a30*/  UIADD3 UR11, UPT, UPT, -UR10, URZ, URZ ;  /* 0x000000ff0a0b7290 */ /* 0x000fe4000fffe1ff */
[----:B------:R-:W-:Y:S02]  /*2a40*/  @!UP0 USEL UR9, UR7, UR9, !UP3 ;  /* 0x0000000907098287 */ /* 0x000fe4000d800000 */
[----:B------:R-:W-:-:S02]  /*2a50*/  UIMAD UR11, UR42, UR11, UR4 ;  /* 0x0000000b2a0b72a4 */ /* 0x000fc4000f8e0204 */
[----:B------:R-:W-:Y:S02]  /*2a60*/  @!UP0 UIADD3 UR10, UPT, UPT, UR10, -UR9, URZ ;  /* 0x800000090a0a8290 */ /* 0x000fe4000fffe0ff */
[----:B------:R-:W-:Y:S02]  /*2a70*/  @!UP0 UIMAD UR9, UR11, UR8, UR9 ;  /* 0x000000080b0982a4 */ /* 0x000fe4000f8e0209 */
[----:B------:R-:W-:Y:S02]  /*2a80*/  @!UP0 UIMAD UR4, UR42, UR10, UR7 ;  /* 0x0000000a2a0482a4 */ /* 0x000fe4000f8e0207 */
[----:B------:R-:W-:Y:S02]  /*2a90*/  UIMAD UR8, UR20, UR12, UR37 ;  /* 0x0000000c140872a4 */ /* 0x000fe4000f8e0225 */
[----:B------:R-:W-:Y:S01]  /*2aa0*/  UIMAD UR27, UR4, UR14, UR15 ;  /* 0x0000000e041b72a4 */ /* 0x000fe2000f8e020f */
[----:B------:R-:W-:Y:S02]  /*2ab0*/  @!UP0 UMOV UR7, UR9 ;  /* 0x0000000900078c82 */ /* 0x000fe40008000000 */
[----:B------:R-:W-:-:S12]  /*2ac0*/  UIMAD UR37, UR7, UR20, UR8 ;  /* 0x00000014072572a4 */ /* 0x000fd8000f8e0208 */
.L_x_41:
[----:B------:R-:W2:Y:S02]  /*2ad0*/  LDCU UR4, c[0x0][0xb30] ;  /* 0x00016600ff0477ac */ /* 0x000ea40008000800 */
[----:B--2---:R-:W-:-:S09]  /*2ae0*/  UISETP.NE.AND UP0, UPT, UR4, 0x1, UPT ;  /* 0x000000010400788c */ /* 0x004fd2000bf05270 */
[----:B------:R-:W-:Y:S05]  /*2af0*/  BRA.U UP0, `(.L_x_42) ;  /* 0x0000000100447547 */ /* 0x000fea000b800000 */
[----:B------:R-:W2:Y:S01]  /*2b00*/  LDCU.128 UR12, c[0x0][0xb10] ;  /* 0x00016200ff0c77ac */ /* 0x000ea20008000c00 */
[----:B------:R-:W3:Y:S01]  /*2b10*/  LDCU UR16, c[0x0][0xb0c] ;  /* 0x00016180ff1077ac */ /* 0x000ee20008000800 */
[----:B------:R-:W4:Y:S01]  /*2b20*/  LDCU UR17, c[0x0][0xb20] ;  /* 0x00016400ff1177ac */ /* 0x000f220008000800 */
[----:B--2---:R-:W-:Y:S02]  /*2b30*/  UIMAD.WIDE.U32 UR10, UR37, UR12, URZ ;  /* 0x0000000c250a72a5 */ /* 0x004fe4000f8e00ff */
[----:B------:R-:W-:Y:S02]  /*2b40*/  UIMAD.WIDE.U32 UR8, UR27, UR15, URZ ;  /* 0x0000000f1b0872a5 */ /* 0x000fe4000f8e00ff */
[----:B---3--:R-:W-:Y:S02]  /*2b50*/  UISETP.NE.AND UP2, UPT, UR16, 0x1, UPT ;  /* 0x000000011000788c */ /* 0x008fe4000bf45270 */
[----:B------:R-:W-:Y:S01]  /*2b60*/  UISETP.NE.AND UP0, UPT, UR14, 0x1, UPT ;  /* 0x000000010e00788c */ /* 0x000fe2000bf05270 */
[----:B------:R-:W-:-:S02]  /*2b70*/  UMOV UR7, UR11 ;  /* 0x0000000b00077c82 */ /* 0x000fc40008000000 */
[----:B------:R-:W-:Y:S01]  /*2b80*/  UMOV UR4, UR9 ;  /* 0x0000000900047c82 */ /* 0x000fe20008000000 */
[----:B------:R-:W-:Y:S02]  /*2b90*/  USHF.R.U32.HI UR7, URZ, UR13, UR7 ;  /* 0x0000000dff077299 */ /* 0x000fe40008011607 */
[----:B----4-:R-:W-:Y:S02]  /*2ba0*/  USHF.R.U32.HI UR4, URZ, UR17, UR4 ;  /* 0x00000011ff047299 */ /* 0x010fe40008011604 */
[----:B------:R-:W-:Y:S02]  /*2bb0*/  USEL UR7, UR37, UR7, !UP2 ;  /* 0x0000000725077287 */ /* 0x000fe4000d000000 */
[----:B------:R-:W-:-:S04]  /*2bc0*/  USEL UR4, UR27, UR4, !UP0 ;  /* 0x000000041b047287 */ /* 0x000fc8000c000000 */
[----:B------:R-:W-:Y:S02]  /*2bd0*/  UIADD3 UR8, UPT, UPT, UR7, -UR4, URZ ;  /* 0x8000000407087290 */ /* 0x000fe4000fffe0ff */
[----:B------:R-:W-:Y:S02]  /*2be0*/  UIADD3 UR4, UPT, UPT, -UR7, UR4, URZ ;  /* 0x0000000407047290 */ /* 0x000fe4000fffe1ff */
[----:B------:R-:W-:Y:S02]  /*2bf0*/  UIMAD UR27, UR8, UR14, UR27 ;  /* 0x0000000e081b72a4 */ /* 0x000fe4000f8e021b */
[----:B------:R-:W-:-:S12]  /*2c00*/  UIMAD UR37, UR4, UR16, UR37 ;  /* 0x00000010042572a4 */ /* 0x000fd8000f8e0225 */
.L_x_42:
[----:B------:R-:W-:Y:S01]  /*2c10*/  VIADD R11, R11, 0x1 ;  /* 0x000000010b0b7836 */ /* 0x000fe20000000000 */
[----:B------:R-:W-:Y:S01]  /*2c20*/  PLOP3.LUT P1, PT, PT, PT, PT, 0x80, 0x8 ;  /* 0x000000000008781c */ /* 0x000fe20003f2f070 */
[----:B------:R-:W-:Y:S02]  /*2c30*/  UIADD3 UR46, UPT, UPT, UR37, UR60, URZ ;  /* 0x0000003c252e7290 */ /* 0x000fe4000fffe0ff */
[----:B------:R-:W-:Y:S01]  /*2c40*/  UIADD3 UR45, UPT, UPT, UR27, UR57, URZ ;  /* 0x000000391b2d7290 */ /* 0x000fe2000fffe0ff */
[----:B------:R-:W-:-:S04]  /*2c50*/  ISETP.NE.AND P0, PT, R11, 0x2, PT ;  /* 0x000000020b00780c */ /* 0x000fc80003f05270 */
[----:B-1----:R-:W-:Y:S02]  /*2c60*/  SEL R0, RZ, 0x1, P0 ;  /* 0x00000001ff007807 */ /* 0x002fe40000000000 */
[----:B------:R-:W-:Y:S02]  /*2c70*/  SEL R11, R11, RZ, P0 ;  /* 0x000000ff0b0b7207 */ /* 0x000fe40000000000 */
[----:B------:R-:W-:Y:S01]  /*2c80*/  LOP3.LUT R10, R10, R0, RZ, 0x3c, !PT ;  /* 0x000000000a0a7212 */ /* 0x000fe200078e3cff */
[----:B------:R-:W-:Y:S06]  /*2c90*/  BRA.U UP1, `(.L_x_43) ;  /* 0xfffffff101447547 */ /* 0x000fec000b83ffff */
[----:B------:R-:W-:Y:S01]  /*2ca0*/  UIADD3 UR7, UPT, UPT, UR6, 0x1b0, URZ ;  /* 0x000001b006077890 */ /* 0x000fe2000fffe0ff */
[----:B------:R-:W-:-:S03]  /*2cb0*/  SHF.L.U32 R2, R12, 0x1f, RZ ;  /* 0x0000001f0c027819 */ /* 0x000fc600000006ff */
[----:B------:R-:W-:-:S09]  /*2cc0*/  ULEA UR4, UR5, UR7, 0x3 ;  /* 0x0000000705047291 */ /* 0x000fd2000f8e18ff */
[----:B------:R-:W1:Y:S02]  /*2cd0*/  SYNCS.PHASECHK.TRANS64.TRYWAIT P0, [UR4], R2 ;  /* 0x00000002ff0075a7 */ /* 0x000e640008001104 */
[----:B-1----:R-:W-:Y:S05]  /*2ce0*/  @!P0 BRA `(.L_x_44) ;  /* 0x0000005c00788947 */ /* 0x002fea0003800000 */
.L_x_158:
[----:B------:R-:W-:-:S04]  /*2cf0*/  UIADD3 UR4, UPT, UPT, UR5, 0x1, URZ ;  /* 0x0000000105047890 */ /* 0x000fc8000fffe0ff */
[----:B------:R-:W-:-:S04]  /*2d00*/  UISETP.NE.AND UP0, UPT, UR4, 0x36, UPT ;  /* 0x000000360400788c */ /* 0x000fc8000bf05270 */
[----:B------:R-:W-:Y:S02]  /*2d10*/  USEL UR6, URZ, 0x1, UP0 ;  /* 0x00000001ff067887 */ /* 0x000fe40008000000 */
[----:B------:R-:W-:-:S04]  /*2d20*/  USEL UR4, UR4, URZ, UP0 ;  /* 0x000000ff04047287 */ /* 0x000fc80008000000 */
[----:B------:R-:W-:Y:S01]  /*2d30*/  ULEA UR5, UR4, UR7, 0x3 ;  /* 0x0000000704057291 */ /* 0x000fe2000f8e18ff */
[----:B-1----:R-:W-:-:S04]  /*2d40*/  LOP3.LUT R2, R12, UR6, RZ, 0x3c, !PT ;  /* 0x000000060c027c12 */ /* 0x002fc8000f8e3cff */
[----:B------:R-:W-:-:S04]  /*2d50*/  SHF.L.U32 R3, R2, 0x1f, RZ ;  /* 0x0000001f02037819 */ /* 0x000fc800000006ff */
[----:B------:R-:W1:Y:S02]  /*2d60*/  SYNCS.PHASECHK.TRANS64.TRYWAIT P0, [UR5], R3 ;  /* 0x00000003ff0075a7 */ /* 0x000e640008001105 */
[----:B-1----:R-:W-:Y:S05]  /*2d70*/  @!P0 BRA `(.L_x_45) ;  /* 0x0000005c006c8947 */ /* 0x002fea0003800000 */
.L_x_160:
[----:B------:R-:W-:-:S04]  /*2d80*/  UIADD3 UR4, UPT, UPT, UR4, 0x1, URZ ;  /* 0x0000000104047890 */ /* 0x000fc8000fffe0ff */
[----:B------:R-:W-:-:S04]  /*2d90*/  UISETP.NE.AND UP0, UPT, UR4, 0x36, UPT ;  /* 0x000000360400788c */ /* 0x000fc8000bf05270 */
[----:B------:R-:W-:Y:S02]  /*2da0*/  USEL UR6, URZ, 0x1, UP0 ;  /* 0x00000001ff067887 */ /* 0x000fe40008000000 */
[----:B------:R-:W-:-:S04]  /*2db0*/  USEL UR4, UR4, URZ, UP0 ;  /* 0x000000ff04047287 */ /* 0x000fc80008000000 */
[----:B------:R-:W-:Y:S01]  /*2dc0*/  ULEA UR5, UR4, UR7, 0x3 ;  /* 0x0000000704057291 */ /* 0x000fe2000f8e18ff */
[----:B------:R-:W-:-:S04]  /*2dd0*/  LOP3.LUT R2, R2, UR6, RZ, 0x3c, !PT ;  /* 0x0000000602027c12 */ /* 0x000fc8000f8e3cff */
[----:B-1----:R-:W-:-:S04]  /*2de0*/  SHF.L.U32 R3, R2, 0x1f, RZ ;  /* 0x0000001f02037819 */ /* 0x002fc800000006ff */
[----:B------:R-:W1:Y:S02]  /*2df0*/  SYNCS.PHASECHK.TRANS64.TRYWAIT P0, [UR5], R3 ;  /* 0x00000003ff0075a7 */ /* 0x000e640008001105 */
[----:B-1----:R-:W-:Y:S05]  /*2e00*/  @!P0 BRA `(.L_x_46) ;  /* 0x0000005c00608947 */ /* 0x002fea0003800000 */
.L_x_162:
        /* <DEDUP_REMOVED lines=9> */
.L_x_164:
        /* <DEDUP_REMOVED lines=9> */
.L_x_166:
        /* <DEDUP_REMOVED lines=9> */
.L_x_168:
        /* <DEDUP_REMOVED lines=9> */
.L_x_170:
        /* <DEDUP_REMOVED lines=9> */
.L_x_172:
        /* <DEDUP_REMOVED lines=9> */
.L_x_174:
        /* <DEDUP_REMOVED lines=9> */
.L_x_176:
        /* <DEDUP_REMOVED lines=9> */
.L_x_178:
        /* <DEDUP_REMOVED lines=9> */
.L_x_180:
        /* <DEDUP_REMOVED lines=9> */
.L_x_182:
        /* <DEDUP_REMOVED lines=9> */
.L_x_184:
        /* <DEDUP_REMOVED lines=9> */
.L_x_186:
        /* <DEDUP_REMOVED lines=9> */
.L_x_188:
        /* <DEDUP_REMOVED lines=9> */
.L_x_190:
        /* <DEDUP_REMOVED lines=9> */
.L_x_192:
        /* <DEDUP_REMOVED lines=9> */
.L_x_194:
        /* <DEDUP_REMOVED lines=9> */
.L_x_196:
        /* <DEDUP_REMOVED lines=9> */
.L_x_198:
        /* <DEDUP_REMOVED lines=9> */
.L_x_200:
        /* <DEDUP_REMOVED lines=9> */
.L_x_202:
        /* <DEDUP_REMOVED lines=9> */
.L_x_204:
        /* <DEDUP_REMOVED lines=9> */
.L_x_206:
        /* <DEDUP_REMOVED lines=9> */
.L_x_208:
        /* <DEDUP_REMOVED lines=9> */
.L_x_210:
        /* <DEDUP_REMOVED lines=9> */
.L_x_212:
        /* <DEDUP_REMOVED lines=9> */
.L_x_214:
        /* <DEDUP_REMOVED lines=9> */
.L_x_216:
        /* <DEDUP_REMOVED lines=9> */
.L_x_218:
        /* <DEDUP_REMOVED lines=9> */
.L_x_220:
        /* <DEDUP_REMOVED lines=9> */
.L_x_222:
        /* <DEDUP_REMOVED lines=9> */
.L_x_224:
        /* <DEDUP_REMOVED lines=9> */
.L_x_226:
        /* <DEDUP_REMOVED lines=9> */
.L_x_228:
        /* <DEDUP_REMOVED lines=9> */
.L_x_230:
        /* <DEDUP_REMOVED lines=9> */
.L_x_232:
        /* <DEDUP_REMOVED lines=9> */
.L_x_234:
        /* <DEDUP_REMOVED lines=9> */
.L_x_236:
        /* <DEDUP_REMOVED lines=9> */
.L_x_238:
        /* <DEDUP_REMOVED lines=9> */
.L_x_240:
        /* <DEDUP_REMOVED lines=9> */
.L_x_242:
        /* <DEDUP_REMOVED lines=9> */
.L_x_244:
        /* <DEDUP_REMOVED lines=9> */
.L_x_246:
        /* <DEDUP_REMOVED lines=9> */
.L_x_248:
        /* <DEDUP_REMOVED lines=9> */
.L_x_250:
        /* <DEDUP_REMOVED lines=9> */
.L_x_252:
        /* <DEDUP_REMOVED lines=9> */
.L_x_254:
        /* <DEDUP_REMOVED lines=9> */
.L_x_256:
        /* <DEDUP_REMOVED lines=9> */
.L_x_258:
        /* <DEDUP_REMOVED lines=9> */
.L_x_260:
        /* <DEDUP_REMOVED lines=9> */
.L_x_262:
[----:B------:R-:W-:-:S04]  /*4a30*/  UIADD3 UR4, UPT, UPT, UR4, 0x1, URZ ;  /* 0x0000000104047890 */ /* 0x000fc8000fffe0ff */
[----:B------:R-:W-:-:S04]  /*4a40*/  UISETP.NE.AND UP0, UPT, UR4, 0x36, UPT ;  /* 0x000000360400788c */ /* 0x000fc8000bf05270 */
[----:B------:R-:W-:Y:S02]  /*4a50*/  USEL UR5, URZ, 0x1, UP0 ;  /* 0x00000001ff057887 */ /* 0x000fe40008000000 */
[----:B------:R-:W-:-:S04]  /*4a60*/  USEL UR4, UR4, URZ, UP0 ;  /* 0x000000ff04047287 */ /* 0x000fc80008000000 */
[----:B------:R-:W-:Y:S01]  /*4a70*/  ULEA UR4, UR4, UR7, 0x3 ;  /* 0x0000000704047291 */ /* 0x000fe2000f8e18ff */
[----:B------:R-:W-:-:S04]  /*4a80*/  LOP3.LUT R2, R2, UR5, RZ, 0x3c, !PT ;  /* 0x0000000502027c12 */ /* 0x000fc8000f8e3cff */
[----:B------:R-:W-:Y:S01]  /*4a90*/  SHF.L.U32 R2, R2, 0x1f, RZ ;  /* 0x0000001f02027819 */ /* 0x000fe200000006ff */
[----:B-1----:R-:W-:-:S07]  /*4aa0*/  IMAD.U32 R0, RZ, RZ, UR4 ;  /* 0x00000004ff007e24 */ /* 0x002fce000f8e00ff */
.L_x_97:
[----:B-1----:R1:W2:Y:S02]  /*4ab0*/  SYNCS.PHASECHK.TRANS64.TRYWAIT P0, [R0+URZ], R2 ;  /* 0x00000002000075a7 */ /* 0x0022a400080011ff */
[----:B--2---:R-:W-:Y:S05]  /*4ac0*/  @!P0 NANOSLEEP.SYNCS 0x989680 ;  /* 0x009896800000895d */ /* 0x004fea0003900000 */
[----:B------:R-:W2:Y:S02]  /*4ad0*/  @!P0 SYNCS.PHASECHK.TRANS64 P0, [R0+URZ], R2 ;  /* 0x00000002000085a7 */ /* 0x000ea400080010ff */
[----:B--2---:R-:W-:Y:S05]  /*4ae0*/  @P0 EXIT ;  /* 0x000000000000094d */ /* 0x004fea0003800000 */
[----:B------:R-:W-:Y:S05]  /*4af0*/  BRA `(.L_x_97) ;  /* 0xfffffffc00ec7947 */ /* 0x000fea000383ffff */
.L_x_23:
[----:B------:R-:W-:-:S04]  /*4b00*/  UISETP.NE.AND UP0, UPT, UR48, URZ, UPT ;  /* 0x000000ff3000728c */ /* 0x000fc8000bf05270 */
[----:B------:R-:W-:-:S09]  /*4b10*/  UISETP.NE.OR UP0, UPT, UR18, 0x1, UP0 ;  /* 0x000000011200788c */ /* 0x000fd20008705670 */
[----:B------:R-:W-:Y:S05]  /*4b20*/  BRA.U UP0, `(.L_x_98) ;  /* 0x0000000500487547 */ /* 0x000fea000b800000 */
[----:B------:R-:W-:Y:S01]  /*4b30*/  ISETP.GE.U32.AND P2, PT, R0, 0x2, PT ;  /* 0x000000020000780c */ /* 0x000fe20003f46070 */
[----:B------:R-:W-:Y:S01]  /*4b40*/  IMAD.MOV.U32 R12, RZ, RZ, 0x1 ;  /* 0x00000001ff0c7424 */ /* 0x000fe200078e00ff */
[----:B------:R-:W-:Y:S02]  /*4b50*/  CS2R R10, SRZ ;  /* 0x00000000000a7805 */ /* 0x000fe4000001ff00 */
[----:B------:R-:W-:Y:S01]  /*4b60*/  CS2R R8, SRZ ;  /* 0x0000000000087805 */ /* 0x000fe2000001ff00 */
[----:B------:R-:W-:Y:S01]  /*4b70*/  UMOV UR6, 0x400 ;  /* 0x0000040000067882 */ /* 0x000fe20000000000 */
[----:B------:R-:W-:Y:S01]  /*4b80*/  UMOV UR5, URZ ;  /* 0x000000ff00057c82 */ /* 0x000fe20008000000 */
[----:B------:R-:W-:-:S12]  /*4b90*/  ULEA UR6, UR48, UR6, 0x18 ;  /* 0x0000000630067291 */ /* 0x000fd8000f8ec0ff */
.L_x_102:
[----:B------:R-:W-:Y:S02]  /*4ba0*/  LEA R2, R8, UR6, 0x3 ;  /* 0x0000000608027c11 */ /* 0x000fe4000f8e18ff */
[----:B------:R-:W-:-:S03]  /*4bb0*/  SHF.L.U32 R4, R9, 0x1f, RZ ;  /* 0x0000001f09047819 */ /* 0x000fc600000006ff */
[----:B------:R-:W-:Y:S01]  /*4bc0*/  VIADD R5, R2, 0x3f0 ;  /* 0x000003f002057836 */ /* 0x000fe20000000000 */
[----:B------:R-:W2:Y:S02]  /*4bd0*/  SYNCS.PHASECHK.TRANS64.TRYWAIT P0, [R2+URZ+0x3e0], R4 ;  /* 0x0003e004020075a7 */ /* 0x000ea400080011ff */
[----:B--2---:R-:W-:Y:S05]  /*4be0*/  @!P0 BRA `(.L_x_99) ;  /* 0x0000005000b08947 */ /* 0x004fea0003800000 */
.L_x_263:
[----:B------:R-:W-:Y:S01]  /*4bf0*/  ULEA UR4, UR5, UR6, 0x3 ;  /* 0x0000000605047291 */ /* 0x000fe2000f8e18ff */
[----:B--2---:R-:W-:Y:S01]  /*4c00*/  PRMT R2, RZ, 0x654, R5 ;  /* 0x00000654ff027816 */ /* 0x004fe20000000005 */
[----:B------:R-:W-:Y:S01]  /*4c10*/  @!P2 IMAD.MOV.U32 R4, RZ, RZ, 0x10 ;  /* 0x00000010ff04a424 */ /* 0x000fe200078e00ff */
[----:B------:R-:W-:Y:S01]  /*4c20*/  SHF.L.U32 R5, R12, 0x1f, RZ ;  /* 0x0000001f0c057819 */ /* 0x000fe200000006ff */
[----:B------:R-:W-:Y:S01]  /*4c30*/  UIADD3 UR7, UPT, UPT, UR4, 0x380, URZ ;  /* 0x0000038004077890 */ /* 0x000fe2000fffe0ff */
[----:B------:R2:W-:Y:S05]  /*4c40*/  SYNCS.ARRIVE.TRANS64.RED.A1T0 RZ, [R2+URZ], RZ ;  /* 0x000000ff02ff79a7 */ /* 0x0005ea00081004ff */
[----:B------:R-:W-:Y:S01]  /*4c50*/  IMAD.U32 R6, RZ, RZ, UR7 ;  /* 0x00000007ff067e24 */ /* 0x000fe2000f8e00ff */
[----:B------:R-:W3:Y:S04]  /*4c60*/  SYNCS.PHASECHK.TRANS64.TRYWAIT P0, [UR4+0x390], R5 ;  /* 0x00039005ff0075a7 */ /* 0x000ee80008001104 */
[----:B------:R-:W-:Y:S01]  /*4c70*/  PRMT R6, R0, 0x654, R6 ;  /* 0x0000065400067816 */ /* 0x000fe20000000006 */
[----:B--23--:R-:W-:Y:S06]  /*4c80*/  @!P0 BRA `(.L_x_100) ;  /* 0x00000050009c8947 */ /* 0x00cfec0003800000 */
.L_x_265:
[----:B------:R-:W-:Y:S01]  /*4c90*/  ULEA UR8, UR5, UR6, 0x4 ;  /* 0x0000000605087291 */ /* 0x000fe2000f8e20ff */
[----:B------:R-:W-:Y:S01]  /*4ca0*/  SEL R3, R6, R3, !P2 ;  /* 0x0000000306037207 */ /* 0x000fe20005000000 */
[----:B------:R-:W-:Y:S01]  /*4cb0*/  UIADD3 UR9, UPT, UPT, UR4, 0x380, URZ ;  /* 0x0000038004097890 */ /* 0x000fe2000fffe0ff */
[----:B--2---:R-:W-:Y:S01]  /*4cc0*/  LEA R2, R11, UR6, 0x3 ;  /* 0x000000060b027c11 */ /* 0x004fe2000f8e18ff */
[----:B------:R-:W-:Y:S01]  /*4cd0*/  UIADD3 UR8, UPT, UPT, UR8, 0x410, URZ ;  /* 0x0000041008087890 */ /* 0x000fe2000fffe0ff */
[----:B------:R2:W-:Y:S01]  /*4ce0*/  @!P2 SYNCS.ARRIVE.TRANS64.RED RZ, [R3+URZ], R4 ;  /* 0x0000000403ffa9a7 */ /* 0x0005e200080004ff */
[----:B------:R-:W-:Y:S01]  /*4cf0*/  UIADD3 UR4, UPT, UPT, UR5, 0x1, URZ ;  /* 0x0000000105047890 */ /* 0x000fe2000fffe0ff */
[----:B------:R-:W-:-:S03]  /*4d00*/  VIADD R8, R8, 0x1 ;  /* 0x0000000108087836 */ /* 0x000fc60000000000 */
[----:B------:R-:W-:Y:S02]  /*4d10*/  UISETP.NE.AND UP0, UPT, UR4, 0x2, UPT ;  /* 0x000000020400788c */ /* 0x000fe4000bf05270 */
[----:B------:R-:W-:Y:S01]  /*4d20*/  ISETP.NE.AND P0, PT, R8, 0x2, PT ;  /* 0x000000020800780c */ /* 0x000fe20003f05270 */
[----:B------:R-:W-:Y:S06]  /*4d30*/  UGETNEXTWORKID.BROADCAST [UR8], [UR9] ;  /* 0x00000000080073ca */ /* 0x000fec0008000100 */
[----:B------:R-:W-:Y:S02]  /*4d40*/  USEL UR7, URZ, 0x1, UP0 ;  /* 0x00000001ff077887 */ /* 0x000fe40008000000 */
[----:B------:R-:W-:-:S04]  /*4d50*/  USEL UR5, UR4, URZ, UP0 ;  /* 0x000000ff04057287 */ /* 0x000fc80008000000 */
[----:B------:R-:W-:Y:S02]  /*4d60*/  LOP3.LUT R12, R12, UR7, RZ, 0x3c, !PT ;  /* 0x000000070c0c7c12 */ /* 0x000fe4000f8e3cff */
[----:B--2---:R-:W-:-:S04]  /*4d70*/  SHF.L.U32 R4, R10, 0x1f, RZ ;  /* 0x0000001f0a047819 */ /* 0x004fc800000006ff */
[----:B------:R-:W2:Y:S02]  /*4d80*/  SYNCS.PHASECHK.TRANS64.TRYWAIT P1, [R2+URZ+0x380], R4 ;  /* 0x00038004020075a7 */ /* 0x000ea400080211ff */
[----:B--2---:R-:W-:Y:S05]  /*4d90*/  @!P1 BRA `(.L_x_101) ;  /* 0x0000005000709947 */ /* 0x004fea0003800000 */
.L_x_266:
[C---:B--2---:R-:W-:Y:S01]  /*4da0*/  LEA R4, R11.reuse, UR6, 0x4 ;  /* 0x000000060b047c11 */ /* 0x044fe2000f8e20ff */
[----:B------:R-:W-:Y:S01]  /*4db0*/  VIADD R2, R2, 0x390 ;  /* 0x0000039002027836 */ /* 0x000fe20000000000 */
[----:B------:R-:W-:Y:S01]  /*4dc0*/  SEL R8, R8, RZ, P0 ;  /* 0x000000ff08087207 */ /* 0x000fe20000000000 */
[----:B------:R-:W-:-:S03]  /*4dd0*/  VIADD R11, R11, 0x1 ;  /* 0x000000010b0b7836 */ /* 0x000fc60000000000 */
[----:B------:R-:W2:Y:S01]  /*4de0*/  LDS.128 R4, [R4+0x410] ;  /* 0x0004100004047984 */ /* 0x000ea20000000c00 */
[----:B------:R-:W-:Y:S02]  /*4df0*/  PRMT R2, RZ, 0x654, R2 ;  /* 0x00000654ff027816 */ /* 0x000fe40000000002 */
[C---:B------:R-:W-:Y:S01]  /*4e00*/  ISETP.NE.AND P1, PT, R11.reuse, 0x2, PT ;  /* 0x000000020b00780c */ /* 0x040fe20003f25270 */
[----:B------:R-:W-:Y:S01]  /*4e10*/  @!PT LDS RZ, [RZ] ;  /* 0x00000000fffff984 */ /* 0x000fe20000000800 */
[----:B------:R-:W-:Y:S01]  /*4e20*/  @!PT LDS RZ, [RZ] ;  /* 0x00000000fffff984 */ /* 0x000fe20000000800 */
[----:B------:R-:W-:Y:S01]  /*4e30*/  @!PT LDS RZ, [RZ] ;  /* 0x00000000fffff984 */ /* 0x000fe20000000800 */
[----:B------:R-:W-:Y:S01]  /*4e40*/  @!PT LDS RZ, [RZ] ;  /* 0x00000000fffff984 */ /* 0x000fe20000000800 */
[----:B------:R3:W-:Y:S06]  /*4e50*/  MEMBAR.ALL.CTA ;  /* 0x0000000000007992 */ /* 0x0007ec0000008000 */
[----:B---3--:R-:W3:Y:S01]  /*4e60*/  FENCE.VIEW.ASYNC.S ;  /* 0x00000000000073c6 */ /* 0x008ee20000000000 */
[----:B------:R-:W-:Y:S01]  /*4e70*/  SEL R11, R11, RZ, P1 ;  /* 0x000000ff0b0b7207 */ /* 0x000fe20000800000 */
[----:B---3--:R3:W-:Y:S01]  /*4e80*/  SYNCS.ARRIVE.TRANS64.RED.A1T0 RZ, [R2+URZ], RZ ;  /* 0x000000ff02ff79a7 */ /* 0x0087e200081004ff */
[----:B--2---:R-:W-:-:S02]  /*4e90*/  LOP3.LUT P3, RZ, R6, 0x1, RZ, 0xc0, !PT ;  /* 0x0000000106ff7812 */ /* 0x004fc4000786c0ff */
[----:B------:R-:W-:-:S04]  /*4ea0*/  SEL R4, RZ, 0x1, P1 ;  /* 0x00000001ff047807 */ /* 0x000fc80000800000 */
[----:B------:R-:W-:Y:S02]  /*4eb0*/  LOP3.LUT R10, R10, R4, RZ, 0x3c, !PT ;  /* 0x000000040a0a7212 */ /* 0x000fe400078e3cff */
[----:B---3--:R-:W-:-:S04]  /*4ec0*/  SEL R2, RZ, 0x1, P0 ;  /* 0x00000001ff027807 */ /* 0x008fc80000000000 */
[----:B------:R-:W-:Y:S01]  /*4ed0*/  LOP3.LUT R9, R9, R2, RZ, 0x3c, !PT ;  /* 0x0000000209097212 */ /* 0x000fe200078e3cff */
[----:B------:R-:W-:Y:S06]  /*4ee0*/  @P3 BRA `(.L_x_102) ;  /* 0xfffffffc002c3947 */ /* 0x000fec000383ffff */
[----:B------:R-:W-:Y:S01]  /*4ef0*/  ULEA UR4, UR5, UR6, 0x3 ;  /* 0x0000000605047291 */ /* 0x000fe2000f8e18ff */
[----:B------:R-:W-:-:S08]  /*4f00*/  SHF.L.U32 R2, R12, 0x1f, RZ ;  /* 0x0000001f0c027819 */ /* 0x000fd000000006ff */
[----:B------:R-:W2:Y:S02]  /*4f10*/  SYNCS.PHASECHK.TRANS64 P0, [UR4+0x390], R2 ;  /* 0x00039002ff0075a7 */ /* 0x000ea40008001004 */
[----:B--2---:R-:W-:Y:S05]  /*4f20*/  @P0 BRA `(.L_x_103) ;  /* 0x0000000000080947 */ /* 0x004fea0003800000 */
[----:B------:R-:W2:Y:S02]  /*4f30*/  SYNCS.PHASECHK.TRANS64.TRYWAIT P0, [UR4+0x390], R2 ;  /* 0x00039002ff0075a7 */ /* 0x000ea40008001104 */
[----:B--2---:R-:W-:Y:S05]  /*4f40*/  @!P0 BRA `(.L_x_104) ;  /* 0x0000005000188947 */ /* 0x004fea0003800000 */
.L_x_103:
[----:B------:R-:W-:-:S04]  /*4f50*/  UIADD3 UR7, UPT, UPT, UR5, 0x1, URZ ;  /* 0x0000000105077890 */ /* 0x000fc8000fffe0ff */
[----:B------:R-:W-:-:S04]  /*4f60*/  UISETP.NE.AND UP0, UPT, UR7, 0x2, UPT ;  /* 0x000000020700788c */ /* 0x000fc8000bf05270 */
[----:B------:R-:W-:Y:S02]  /*4f70*/  USEL UR8, URZ, 0x1, UP0 ;  /* 0x00000001ff087887 */ /* 0x000fe40008000000 */
[----:B------:R-:W-:-:S04]  /*4f80*/  USEL UR7, UR7, URZ, UP0 ;  /* 0x000000ff07077287 */ /* 0x000fc80008000000 */
[----:B------:R-:W-:Y:S01]  /*4f90*/  ULEA UR7, UR7, UR6, 0x3 ;  /* 0x0000000607077291 */ /* 0x000fe2000f8e18ff */
[----:B--2---:R-:W-:-:S04]  /*4fa0*/  LOP3.LUT R2, R12, UR8, RZ, 0x3c, !PT ;  /* 0x000000080c027c12 */ /* 0x004fc8000f8e3cff */
[----:B------:R-:W-:-:S04]  /*4fb0*/  SHF.L.U32 R0, R2, 0x1f, RZ ;  /* 0x0000001f02007819 */ /* 0x000fc800000006ff */
[----:B------:R-:W2:Y:S02]  /*4fc0*/  SYNCS.PHASECHK.TRANS64 P0, [UR7+0x390], R0 ;  /* 0x00039000ff0075a7 */ /* 0x000ea40008001007 */
[----:B-12---:R-:W-:Y:S05]  /*4fd0*/  @P0 EXIT ;  /* 0x000000000000094d */ /* 0x006fea0003800000 */
[----:B------:R-:W-:Y:S02]  /*4fe0*/  SHF.L.U32 R2, R2, 0x1f, RZ ;  /* 0x0000001f02027819 */ /* 0x000fe400000006ff */
[----:B------:R-:W-:-:S07]  /*4ff0*/  MOV R0, UR7 ;  /* 0x0000000700007c02 */ /* 0x000fce0008000f00 */
.L_x_105:
[----:B-1----:R1:W2:Y:S02]  /*5000*/  SYNCS.PHASECHK.TRANS64.TRYWAIT P0, [R0+URZ+0x390], R2 ;  /* 0x00039002000075a7 */ /* 0x0022a400080011ff */
[----:B--2---:R-:W-:Y:S05]  /*5010*/  @!P0 NANOSLEEP.SYNCS 0x989680 ;  /* 0x009896800000895d */ /* 0x004fea0003900000 */
[----:B------:R-:W2:Y:S02]  /*5020*/  @!P0 SYNCS.PHASECHK.TRANS64 P0, [R0+URZ+0x390], R2 ;  /* 0x00039002000085a7 */ /* 0x000ea400080010ff */
[----:B--2---:R-:W-:Y:S05]  /*5030*/  @P0 EXIT ;  /* 0x000000000000094d */ /* 0x004fea0003800000 */
[----:B------:R-:W-:Y:S05]  /*5040*/  BRA `(.L_x_105) ;  /* 0xfffffffc00ec7947 */ /* 0x000fea000383ffff */
.L_x_98:
[----:B------:R-:W-:Y:S05]  /*5050*/  BRA.U UP5, `(.L_x_106) ;  /* 0x0000000d05807547 */ /* 0x000fea000b800000 */
[----:B------:R-:W-:Y:S01]  /*5060*/  UMOV UR4, 0x40 ;  /* 0x0000004000047882 */ /* 0x000fe20000000000 */
[----:B------:R-:W-:Y:S01]  /*5070*/  NOP ;  /* 0x0000000000007918 */ /* 0x000fe20000000000 */
[----:B------:R-:W-:Y:S01]  /*5080*/  ULEA UR5, UR48, UR4, 0x18 ;  /* 0x0000000430057291 */ /* 0x000fe2000f8ec0ff */
[----:B------:R-:W-:Y:S02]  /*5090*/  UMOV UR6, 0x400 ;  /* 0x0000040000067882 */ /* 0x000fe40000000000 */
[----:B------:R-:W-:-:S06]  /*50a0*/  ULEA UR6, UR48, UR6, 0x18 ;  /* 0x0000000630067291 */ /* 0x000fcc000f8ec0ff */
[----:B------:R-:W2:Y:S02]  /*50b0*/  LDS.U8 R0, [UR5+0x1c] ;  /* 0x00001c05ff007984 */ /* 0x000ea40008000000 */
[----:B--2---:R-:W-:-:S13]  /*50c0*/  ISETP.NE.AND P0, PT, R0, RZ, PT ;  /* 0x000000ff0000720c */ /* 0x004fda0003f05270 */
[----:B------:R-:W-:Y:S05]  /*50d0*/  @P0 BRA `(.L_x_107) ;  /* 0x0000000000580947 */ /* 0x000fea0003800000 */
[----:B------:R-:W-:-:S13]  /*50e0*/  ELECT P0, URZ, PT ;  /* 0x0000000000ff782f */ /* 0x000fda0003800000 */
[----:B------:R-:W-:Y:S05]  /*50f0*/  @!P0 BRA `(.L_x_108) ;  /* 0x0000000000608947 */ /* 0x000fea0003800000 */
[----:B------:R-:W-:Y:S01]  /*5100*/  UMOV UR4, 0x10 ;  /* 0x0000001000047882 */ /* 0x000fe20000000000 */
[----:B------:R-:W-:Y:S01]  /*5110*/  HFMA2 R0, -RZ, RZ, 0, 5.9604644775390625e-08 ;  /* 0x00000001ff007431 */ /* 0x000fe200000001ff */
[----:B------:R-:W-:-:S03]  /*5120*/  MOV R3, 0xffff ;  /* 0x0000ffff00037802 */ /* 0x000fc60000000f00 */
[----:B------:R-:W-:Y:S04]  /*5130*/  DEPBAR.LE SB2, 0x36 ;  /* 0x0000ad800000791a */ /* 0x000fe80000000000 */
[----:B------:R-:W2:Y:S02]  /*5140*/  UTCATOMSWS.FIND_AND_SET.ALIGN UP0, UR4, UR4 ;  /* 0x00000004000475e3 */ /* 0x000ea40008000800 */
[----:B--2---:R-:W-:Y:S01]  /*5150*/  MOV R4, UR4 ;  /* 0x0000000400047c02 */ /* 0x004fe20008000f00 */
[----:B------:R-:W-:Y:S06]  /*5160*/  BRA.U UP0, `(.L_x_109) ;  /* 0x0000000100187547 */ /* 0x000fec000b800000 */
.L_x_110:
[----:B------:R-:W-:Y:S05]  /*5170*/  NANOSLEEP 0x64 ;  /* 0x000000640000795d */ /* 0x000fea0003800000 */
[----:B------:R-:W-:-:S05]  /*5180*/  UMOV UR4, 0x10 ;  /* 0x0000001000047882 */ /* 0x000fca0000000000 */
[----:B------:R-:W-:Y:S04]  /*5190*/  DEPBAR.LE SB2, 0x36 ;  /* 0x0000ad800000791a */ /* 0x000fe80000000000 */
[----:B------:R-:W2:Y:S02]  /*51a0*/  UTCATOMSWS.FIND_AND_SET.ALIGN UP0, UR4, UR4 ;  /* 0x00000004000475e3 */ /* 0x000ea40008000800 */
[----:B--2---:R-:W-:Y:S01]  /*51b0*/  MOV R4, UR4 ;  /* 0x0000000400047c02 */ /* 0x004fe20008000f00 */
[----:B------:R-:W-:Y:S05]  /*51c0*/  BRA.U !UP0, `(.L_x_110) ;  /* 0xfffffffd08e87547 */ /* 0x000fea000b83ffff */
.L_x_109:
[-C--:B------:R-:W-:Y:S02]  /*51d0*/  SHF.L.U32 R3, R3, R4.reuse, RZ ;  /* 0x0000000403037219 */ /* 0x080fe400000006ff */
[----:B------:R-:W-:Y:S01]  /*51e0*/  SHF.L.U32 R0, R0, R4, RZ ;  /* 0x0000000400007219 */ /* 0x000fe200000006ff */
[----:B------:R-:W-:Y:S02]  /*51f0*/  IMAD.SHL.U32 R4, R4, 0x20, RZ ;  /* 0x0000002004047824 */ /* 0x000fe400078e00ff */
[----:B------:R2:W-:Y:S04]  /*5200*/  ATOMS.OR RZ, [UR5+0x14], R3 ;  /* 0x00001403ffff798c */ /* 0x0005e8000b000005 */
[----:B------:R2:W-:Y:S04]  /*5210*/  ATOMS.OR RZ, [UR5+0x18], R0 ;  /* 0x00001800ffff798c */ /* 0x0005e8000b000005 */
[----:B------:R2:W-:Y:S01]  /*5220*/  STS [UR6+0x430], R4 ;  /* 0x00043004ff007988 */ /* 0x0005e20008000806 */
[----:B------:R-:W-:Y:S05]  /*5230*/  BRA `(.L_x_108) ;  /* 0x0000000000107947 */ /* 0x000fea0003800000 */
.L_x_107:
[----:B------:R-:W-:Y:S02]  /*5240*/  MOV R0, 0xffffffff ;  /* 0xffffffff00007802 */ /* 0x000fe40000000f00 */
[----:B------:R-:W-:-:S03]  /*5250*/  MOV R4, 0x5280 ;  /* 0x0000528000047802 */ /* 0x000fc60000000f00 */
[----:B------:R2:W-:Y:S04]  /*5260*/  STS [UR6+0x430], R0 ;  /* 0x00043000ff007988 */ /* 0x0005e80008000806 */
[----:B-12--5:R-:W-:Y:S05]  /*5270*/  CALL.REL.NOINC `($__internal_1_$__cuda_sm10x_tcgen05_guardrail_trap_phase_invalid_during_alloc) ;  /* 0x0000005000987944 */ /* 0x026fea0003c00000 */
.L_x_108:
[----:B------:R-:W-:Y:S05]  /*5280*/  WARPSYNC.ALL ;  /* 0x0000000000007948 */ /* 0x000fea0003800000 */
[----:B------:R-:W3:Y:S01]  /*5290*/  S2UR UR4, SR_CgaCtaId ;  /* 0x00000000000479c3 */ /* 0x000ee20000008800 */
[----:B------:R-:W-:Y:S01]  /*52a0*/  UMOV UR13, 0x400 ;  /* 0x00000400000d7882 */ /* 0x000fe20000000000 */
[----:B------:R-:W-:-:S06]  /*52b0*/  NOP ;  /* 0x0000000000007918 */ /* 0x000fcc0000000000 */
[----:B------:R-:W-:Y:S06]  /*52c0*/  BAR.ARV 0x6, 0xa0 ;  /* 0x0182800000007b1d */ /* 0x000fec0000002000 */
[----:B------:R-:W4:Y:S01]  /*52d0*/  LDCU UR5, c[0x0][0x38c] ;  /* 0x00007180ff0577ac */ /* 0x000f220008000800 */
[----:B------:R-:W-:Y:S01]  /*52e0*/  LOP3.LUT R2, R2, 0xffff, RZ, 0xc0, !PT ;  /* 0x0000ffff02027812 */ /* 0x000fe200078ec0ff */
[----:B------:R-:W-:Y:S01]  /*52f0*/  IMAD.MOV.U32 R11, RZ, RZ, 0x1 ;  /* 0x00000001ff0b7424 */ /* 0x000fe200078e00ff */
[----:B------:R-:W-:Y:S01]  /*5300*/  CS2R R8, SRZ ;  /* 0x0000000000087805 */ /* 0x000fe2000001ff00 */
[----:B------:R-:W1:Y:S01]  /*5310*/  LDCU UR8, c[0x0][0x38c] ;  /* 0x00007180ff0877ac */ /* 0x000e620008000800 */
[----:B------:R-:W-:Y:S01]  /*5320*/  R2UR UR15, R2 ;  /* 0x00000000020f72ca */ /* 0x000fe200000e0000 */
[----:B------:R-:W-:Y:S01]  /*5330*/  IMAD.MOV.U32 R10, RZ, RZ, RZ ;  /* 0x000000ffff0a7224 */ /* 0x000fe200078e00ff */
[----:B------:R-:W-:Y:S01]  /*5340*/  UMOV UR18, URZ ;  /* 0x000000ff00127c82 */ /* 0x000fe20008000000 */
[----:B------:R-:W-:Y:S01]  /*5350*/  UMOV UR10, URZ ;  /* 0x000000ff000a7c82 */ /* 0x000fe20008000000 */
[----:B---3--:R-:W-:Y:S01]  /*5360*/  ULEA UR13, UR4, UR13, 0x18 ;  /* 0x0000000d040d7291 */ /* 0x008fe2000f8ec0ff */
[----:B------:R-:W-:Y:S01]  /*5370*/  UMOV UR20, 0x0 ;  /* 0x0000000000147882 */ /* 0x000fe20000000000 */
[----:B------:R-:W-:-:S02]  /*5380*/  UMOV UR21, 0x4100010 ;  /* 0x0410001000157882 */ /* 0x000fc40000000000 */
[----:B------:R-:W-:Y:S02]  /*5390*/  UIADD3 UR6, UPT, UPT, UR13, 0x2800, URZ ;  /* 0x000028000d067890 */ /* 0x000fe4000fffe0ff */
[----:B------:R-:W-:Y:S02]  /*53a0*/  UIADD3 UR7, UPT, UPT, UR13, 0x1d800, URZ ;  /* 0x0001d8000d077890 */ /* 0x000fe4000fffe0ff */
[----:B----4-:R-:W-:Y:S01]  /*53b0*/  UIADD3 UR5, UPT, UPT, UR5, 0x1f, URZ ;  /* 0x0000001f05057890 */ /* 0x010fe2000fffe0ff */
[----:B--2---:R-:W2:Y:S01]  /*53c0*/  LDS R0, [UR13+0x430] ;  /* 0x0004300dff007984 */ /* 0x004ea20008000800 */
[----:B------:R-:W-:Y:S02]  /*53d0*/  USHF.R.U32.HI UR6, URZ, 0x4, UR6 ;  /* 0x00000004ff067899 */ /* 0x000fe40008011606 */
[----:B------:R-:W-:Y:S02]  /*53e0*/  USHF.R.S32.HI UR4, URZ, 0x1f, UR5 ;  /* 0x0000001fff047899 */ /* 0x000fe40008011405 */
[----:B------:R-:W-:-:S02]  /*53f0*/  ULOP3.LUT UR6, UR6, 0x3fff, URZ, 0xc0, !UPT ;  /* 0x00003fff06067892 */ /* 0x000fc4000f8ec0ff */
[----:B------:R-:W-:Y:S02]  /*5400*/  ULEA.HI UR4, UR4, UR5, URZ, 0x5 ;  /* 0x0000000504047291 */ /* 0x000fe4000f8f28ff */
[----:B------:R-:W-:Y:S02]  /*5410*/  USHF.R.U32.HI UR5, URZ, 0x4, UR7 ;  /* 0x00000004ff057899 */ /* 0x000fe40008011607 */
[----:B------:R-:W-:Y:S02]  /*5420*/  USHF.R.S32.HI UR22, URZ, 0x5, UR4 ;  /* 0x00000005ff167899 */ /* 0x000fe40008011404 */
[----:B------:R-:W-:Y:S02]  /*5430*/  ULOP3.LUT UR5, UR5, 0x3fff, URZ, 0xc0, !UPT ;  /* 0x00003fff05057892 */ /* 0x000fe4000f8ec0ff */
[----:B------:R-:W-:Y:S02]  /*5440*/  UISETP.LT.AND UP0, UPT, UR22, 0x1, UPT ;  /* 0x000000011600788c */ /* 0x000fe4000bf01270 */
[----:B------:R-:W-:-:S02]  /*5450*/  ULOP3.LUT UR16, UR6, 0x10000, URZ, 0xfc, !UPT ;  /* 0x0001000006107892 */ /* 0x000fc4000f8efcff */
[----:B------:R-:W-:Y:S02]  /*5460*/  USEL UR23, UR22, 0x1, !UP0 ;  /* 0x0000000116177887 */ /* 0x000fe4000c000000 */
[----:B------:R-:W-:Y:S02]  /*5470*/  ULOP3.LUT UR17, UR5, 0x10000, URZ, 0xfc, !UPT ;  /* 0x0001000005117892 */ /* 0x000fe4000f8efcff */
[----:B------:R-:W-:Y:S02]  /*5480*/  UIADD3 UR23, UPT, UPT, -UR23, URZ, URZ ;  /* 0x000000ff17177290 */ /* 0x000fe4000fffe1ff */
[----:B-1----:R-:W-:Y:S01]  /*5490*/  UISETP.GE.AND UP4, UPT, UR8, 0x1, UPT ;  /* 0x000000010800788c */ /* 0x002fe2000bf86270 */
[----:B--2---:R-:W-:-:S15]  /*54a0*/  R2UR UR24, R0 ;  /* 0x00000000001872ca */ /* 0x004fde00000e0000 */
.L_x_117:
[----:B------:R-:W-:Y:S02]  /*54b0*/  LEA R0, R10, UR13, 0x3 ;  /* 0x0000000d0a007c11 */ /* 0x000fe4000f8e18ff */
[----:B------:R-:W-:Y:S02]  /*54c0*/  SHF.L.U32 R2, R9, 0x1f, RZ ;  /* 0x0000001f09027819 */ /* 0x000fe400000006ff */
[----:B------:R-:W-:Y:S01]  /*54d0*/  PLOP3.LUT P0, PT, PT, PT, UP4, 0x80, 0x8 ;  /* 0x000000000008781c */ /* 0x000fe20003f0f048 */
[----:B------:R-:W-:Y:S01]  /*54e0*/  VIADD R3, R0, 0x390 ;  /* 0x0000039000037836 */ /* 0x000fe20000000000 */
[----:B-1----:R-:W1:Y:S02]  /*54f0*/  SYNCS.PHASECHK.TRANS64.TRYWAIT P1, [R0+URZ+0x380], R2 ;  /* 0x00038002000075a7 */ /* 0x002e6400080211ff */
[----:B-1-3--:R-:W-:Y:S09]  /*5500*/  @!P1 BRA `(.L_x_111) ;  /* 0x0000004800c09947 */ /* 0x00aff20003800000 */
.L_x_268:
[----:B------:R-:W-:Y:S01]  /*5510*/  LEA R4, R10, UR13, 0x4 ;  /* 0x0000000d0a047c11 */ /* 0x000fe2000f8e20ff */
[----:B------:R-:W-:Y:S01]  /*5520*/  @UP4 ULEA UR4, UR10, UR13, 0x3 ;  /* 0x0000000d0a044291 */ /* 0x000fe2000f8e18ff */
[----:B------:R-:W-:Y:S01]  /*5530*/  PLOP3.LUT P2, PT, PT, PT, PT, 0x80, 0x8 ;  /* 0x000000000008781c */ /* 0x000fe20003f4f070 */
[----:B------:R-:W-:Y:S01]  /*5540*/  ULEA UR19, UR18, UR13, 0x3 ;  /* 0x0000000d12137291 */ /* 0x000fe2000f8e18ff */
[----:B------:R-:W-:Y:S02]  /*5550*/  PRMT R3, RZ, 0x654, R3 ;  /* 0x00000654ff037816 */ /* 0x000fe40000000003 */
[----:B------:R-:W2:Y:S01]  /*5560*/  LDS.128 R4, [R4+0x410] ;  /* 0x0004100004047984 */ /* 0x000ea20000000c00 */
[----:B-1----:R-:W-:Y:S02]  /*5570*/  @P0 SHF.L.U32 R2, R8, 0x1f, RZ ;  /* 0x0000001f08020819 */ /* 0x002fe400000006ff */
[----:B------:R-:W-:Y:S01]  /*5580*/  SHF.L.U32 R0, R11, 0x1f, RZ ;  /* 0x0000001f0b007819 */ /* 0x000fe200000006ff */
[----:B------:R-:W-:Y:S01]  /*5590*/  @!PT LDS RZ, [RZ] ;  /* 0x00000000fffff984 */ /* 0x000fe20000000800 */
[----:B------:R-:W-:Y:S01]  /*55a0*/  @!PT LDS RZ, [RZ] ;  /* 0x00000000fffff984 */ /* 0x000fe20000000800 */
[----:B------:R-:W-:Y:S01]  /*55b0*/  @!PT LDS RZ, [RZ] ;  /* 0x00000000fffff984 */ /* 0x000fe20000000800 */
[----:B------:R-:W-:Y:S01]  /*55c0*/  @!PT LDS RZ, [RZ] ;  /* 0x00000000fffff984 */ /* 0x000fe20000000800 */
[----:B------:R1:W-:Y:S06]  /*55d0*/  MEMBAR.ALL.CTA ;  /* 0x0000000000007992 */ /* 0x0003ec0000008000 */
[----:B-1----:R-:W1:Y:S02]  /*55e0*/  FENCE.VIEW.ASYNC.S ;  /* 0x00000000000073c6 */ /* 0x002e640000000000 */
[----:B-1----:R1:W-:Y:S01]  /*55f0*/  SYNCS.ARRIVE.TRANS64.RED.A1T0 RZ, [R3+URZ], RZ ;  /* 0x000000ff03ff79a7 */ /* 0x0023e200081004ff */
[----:B------:R1:W3:Y:S01]  /*5600*/  @P0 SYNCS.PHASECHK.TRANS64.TRYWAIT P2, [UR4], R2 ;  /* 0x00000002ff0005a7 */ /* 0x0002e20008041104 */
[----:B--2---:R-:W-:Y:S01]  /*5610*/  LOP3.LUT P1, RZ, R6, 0x1, RZ, 0xc0, !PT ;  /* 0x0000000106ff7812 */ /* 0x004fe2000782c0ff */
[----:B------:R-:W2:Y:S02]  /*5620*/  SYNCS.PHASECHK.TRANS64.TRYWAIT P0, [UR19+0x3c0], R0 ;  /* 0x0003c000ff0075a7 */ /* 0x000ea40008001113 */
[----:B-123--:R-:W-:Y:S10]  /*5630*/  @!P0 BRA `(.L_x_112) ;  /* 0x0000004800888947 */ /* 0x00eff40003800000 */
.L_x_270:
[----:B------:R-:W-:Y:S01]  /*5640*/  IADD3 R10, PT, PT, R10, 0x1, RZ ;  /* 0x000000010a0a7810 */ /* 0x000fe20007ffe0ff */
[----:B------:R-:W-:Y:S06]  /*5650*/  BRA.U !UP4, `(.L_x_113) ;  /* 0x000000010ca07547 */ /* 0x000fec000b800000 */
[----:B------:R-:W-:Y:S02]  /*5660*/  ULEA.HI UR4, UR18, UR18, URZ, 0x1 ;  /* 0x0000001212047291 */ /* 0x000fe4000f8f08ff */
[----:B------:R-:W-:Y:S02]  /*5670*/  UPLOP3.LUT UP2, UPT, UPT, UPT, UPT, 0x40, 0x4 ;  /* 0x000000000004789c */ /* 0x000fe40003f4e870 */
[----:B------:R-:W-:Y:S02]  /*5680*/  USHF.L.U32 UR5, UR4, 0x5, URZ ;  /* 0x0000000504057899 */ /* 0x000fe400080006ff */
[----:B------:R-:W-:Y:S02]  /*5690*/  ULOP3.LUT UR14, UR4, 0xffe, URZ, 0xc0, !UPT ;  /* 0x00000ffe040e7892 */ /* 0x000fe4000f8ec0ff */
[----:B------:R-:W-:Y:S02]  /*56a0*/  ULOP3.LUT UR4, UR5, 0xffffffc0, URZ, 0xc0, !UPT ;  /* 0xffffffc005047892 */ /* 0x000fe4000f8ec0ff */
[----:B------:R-:W-:-:S02]  /*56b0*/  UIADD3 UR14, UPT, UPT, -UR14, UR18, URZ ;  /* 0x000000120e0e7290 */ /* 0x000fc4000fffe1ff */
[----:B------:R-:W-:Y:S01]  /*56c0*/  UIADD3 UR4, UPT, UPT, UR24, UR4, URZ ;  /* 0x0000000418047290 */ /* 0x000fe2000fffe0ff */
[----:B------:R-:W-:Y:S01]  /*56d0*/  UMOV UR12, UR23 ;  /* 0x00000017000c7c82 */ /* 0x000fe20008000000 */
[----:B------:R-:W-:Y:S02]  /*56e0*/  UMOV UR11, UR22 ;  /* 0x00000016000b7c82 */ /* 0x000fe40008000000 */
[----:B------:R-:W-:Y:S01]  /*56f0*/  ULEA UR14, UR14, UR4, 0x14 ;  /* 0x000000040e0e7291 */ /* 0x000fe2000f8ea0ff */
[----:B------:R-:W-:-:S11]  /*5700*/  UMOV UR5, UR10 ;  /* 0x0000000a00057c82 */ /* 0x000fd60008000000 */
.L_x_116:
[----:B------:R-:W-:Y:S02]  /*5710*/  UIADD3 UR12, UPT, UPT, UR12, 0x1, URZ ;  /* 0x000000010c0c7890 */ /* 0x000fe4000fffe0ff */
[----:B--2---:R-:W-:Y:S02]  /*5720*/  ULEA UR6, UR5, UR13, 0x3 ;  /* 0x0000000d05067291 */ /* 0x004fe4000f8e18ff */
[----:B------:R-:W-:Y:S01]  /*5730*/  UISETP.NE.AND UP3, UPT, UR12, URZ, UPT ;  /* 0x000000ff0c00728c */ /* 0x000fe2000bf65270 */
[----:B---3--:R-:W-:Y:S10]  /*5740*/  @P2 BRA `(.L_x_114) ;  /* 0x00000000000c2947 */ /* 0x008ff40003800000 */
[----:B-1----:R-:W-:Y:S04]  /*5750*/  SHF.L.U32 R2, R8, 0x1f, RZ ;  /* 0x0000001f08027819 */ /* 0x002fe800000006ff */
[----:B------:R-:W1:Y:S02]  /*5760*/  SYNCS.PHASECHK.TRANS64.TRYWAIT P0, [UR6], R2 ;  /* 0x00000002ff0075a7 */ /* 0x000e640008001106 */
[----:B-1----:R-:W-:Y:S05]  /*5770*/  @!P0 BRA `(.L_x_115) ;  /* 0x0000004800508947 */ /* 0x002fea0003800000 */
.L_x_114:
[----:B------:R-:W-:Y:S01]  /*5780*/  UISETP.NE.AND UP0, UPT, UR11, 0x1, UPT ;  /* 0x000000010b00788c */ /* 0x000fe2000bf05270 */
[----:B------:R-:W-:Y:S01]  /*5790*/  PLOP3.LUT P2, PT, PT, PT, PT, 0x80, 0x8 ;  /* 0x000000000008781c */ /* 0x000fe20003f4f070 */
[----:B------:R-:W-:Y:S02]  /*57a0*/  UIADD3 UR4, UPT, UPT, UR5, 0x1, URZ ;  /* 0x0000000105047890 */ /* 0x000fe4000fffe0ff */
[----:B------:R-:W-:Y:S02]  /*57b0*/  ULEA UR8, UR5, UR17, 0x7 ;  /* 0x0000001105087291 */ /* 0x000fe4000f8e38ff */
[----:B------:R-:W-:Y:S01]  /*57c0*/  UISETP.NE.AND UP1, UPT, UR4, 0x36, UPT ;  /* 0x000000360400788c */ /* 0x000fe2000bf25270 */
[----:B------:R-:W-:Y:S01]  /*57d0*/  PLOP3.LUT P0, PT, PT, PT, UP0, 0x80, 0x8 ;  /* 0x000000000008781c */ /* 0x000fe20003f0f008 */
[----:B------:R-:W-:Y:S02]  /*57e0*/  UIADD3 UR11, UPT, UPT, UR11, -0x1, URZ ;  /* 0xffffffff0b0b7890 */ /* 0x000fe4000fffe0ff */
[----:B------:R-:W-:Y:S02]  /*57f0*/  USEL UR7, URZ, 0x1, UP1 ;  /* 0x00000001ff077887 */ /* 0x000fe40008800000 */
[----:B------:R-:W-:Y:S01]  /*5800*/  USEL UR10, UR4, URZ, UP1 ;  /* 0x000000ff040a7287 */ /* 0x000fe20008800000 */
[----:B------:R-:W-:Y:S03]  /*5810*/  UMOV UR9, 0xc0004010 ;  /* 0xc000401000097882 */ /* 0x000fe60000000000 */
[----:B------:R-:W-:Y:S01]  /*5820*/  @UP0 ULEA UR4, UR10, UR13, 0x3 ;  /* 0x0000000d0a040291 */ /* 0x000fe2000f8e18ff */
[----:B------:R-:W-:Y:S01]  /*5830*/  LOP3.LUT R8, R8, UR7, RZ, 0x3c, !PT ;  /* 0x0000000708087c12 */ /* 0x000fe2000f8e3cff */
[----:B------:R-:W-:Y:S03]  /*5840*/  UMOV UR7, 0xc0004010 ;  /* 0xc000401000077882 */ /* 0x000fe60000000000 */
[----:B-1----:R-:W-:Y:S04]  /*5850*/  @P0 SHF.L.U32 R0, R8, 0x1f, RZ ;  /* 0x0000001f08000819 */ /* 0x002fe800000006ff */
[----:B------:R2:W3:Y:S01]  /*5860*/  @P0 SYNCS.PHASECHK.TRANS64.TRYWAIT P2, [UR4], R0 ;  /* 0x00000000ff0005a7 */ /* 0x0004e20008041104 */
[----:B------:R-:W-:Y:S02]  /*5870*/  UIADD3 UR4, UPT, UPT, UR6, 0x1b0, URZ ;  /* 0x000001b006047890 */ /* 0x000fe4000fffe0ff */
[----:B------:R-:W-:Y:S03]  /*5880*/  ULEA UR6, UR5, UR16, 0x7 ;  /* 0x0000001005067291 */ /* 0x000fe6000f8e38ff */
[----:B------:R-:W-:Y:S06]  /*5890*/  UMOV UR5, UR10 ;  /* 0x0000000a00057c82 */ /* 0x000fec0008000000 */
[----:B------:R2:W-:Y:S01]  /*58a0*/  UTCQMMA gdesc[UR6], gdesc[UR8], tmem[UR14], tmem[UR20], idesc[UR21], UP2 ;  /* 0x00ff1408060075ea */ /* 0x0005e2000900030e */
[----:B------:R-:W-:Y:S01]  /*58b0*/  UPLOP3.LUT UP2, UPT, UPT, UPT, UPT, 0x80, 0x8 ;  /* 0x000000000008789c */ /* 0x000fe20003f4f070 */
[----:B------:R2:W-:Y:S01]  /*58c0*/  UTCBAR.MULTICAST [UR4], URZ, UR15 ;  /* 0x000000ff040073e9 */ /* 0x0005e2000800080f */
[----:B------:R-:W-:Y:S09]  /*58d0*/  BRA.U UP3, `(.L_x_116) ;  /* 0xfffffffd038c7547 */ /* 0x000ff2000b83ffff */
.L_x_113:
[----:B--2---:R-:W-:Y:S01]  /*58e0*/  UIADD3 UR4, UPT, UPT, UR18, 0x1, URZ ;  /* 0x0000000112047890 */ /* 0x004fe2000fffe0ff */
[C---:B------:R-:W-:Y:S01]  /*58f0*/  ISETP.NE.AND P0, PT, R10.reuse, 0x2, PT ;  /* 0x000000020a00780c */ /* 0x040fe20003f05270 */
[----:B------:R-:W-:Y:S02]  /*5900*/  UIADD3 UR5, UPT, UPT, UR19, 0x3a0, URZ ;  /* 0x000003a013057890 */ /* 0x000fe4000fffe0ff */
[----:B------:R-:W-:Y:S01]  /*5910*/  UISETP.NE.AND UP0, UPT, UR4, 0x4, UPT ;  /* 0x000000040400788c */ /* 0x000fe2000bf05270 */
[----:B-1----:R-:W-:Y:S02]  /*5920*/  SEL R0, RZ, 0x1, P0 ;  /* 0x00000001ff007807 */ /* 0x002fe40000000000 */
[----:B------:R-:W-:Y:S01]  /*5930*/  SEL R10, R10, RZ, P0 ;  /* 0x000000ff0a0a7207 */ /* 0x000fe20000000000 */
[----:B------:R-:W-:Y:S01]  /*5940*/  USEL UR6, URZ, 0x1, UP0 ;  /* 0x00000001ff067887 */ /* 0x000fe20008000000 */
[----:B------:R-:W-:Y:S01]  /*5950*/  LOP3.LUT R9, R9, R0, RZ, 0x3c, !PT ;  /* 0x0000000009097212 */ /* 0x000fe200078e3cff */
[----:B------:R-:W-:Y:S01]  /*5960*/  USEL UR18, UR4, URZ, UP0 ;  /* 0x000000ff04127287 */ /* 0x000fe20008000000 */
[----:B------:R1:W-:Y:S03]  /*5970*/  UTCBAR [UR5], URZ ;  /* 0x000000ff050073e9 */ /* 0x0003e600080000ff */
[----:B------:R-:W-:Y:S01]  /*5980*/  LOP3.LUT R11, R11, UR6, RZ, 0x3c, !PT ;  /* 0x000000060b0b7c12 */ /* 0x000fe2000f8e3cff */
[----:B------:R-:W-:Y:S07]  /*5990*/  @P1 BRA `(.L_x_117) ;  /* 0xfffffff800c41947 */ /* 0x000fee000383ffff */
[----:B------:R-:W2:Y:S01]  /*59a0*/  S2UR UR8, SR_CgaCtaId ;  /* 0x00000000000879c3 */ /* 0x000ea20000008800 */
[----:B------:R-:W-:Y:S01]  /*59b0*/  ELECT P0, URZ, PT ;  /* 0x0000000000ff782f */ /* 0x000fe20003800000 */
[----:B------:R-:W-:Y:S01]  /*59c0*/  IMAD.MOV.U32 R0, RZ, RZ, 0x1 ;  /* 0x00000001ff007424 */ /* 0x000fe200078e00ff */
[----:B------:R-:W-:Y:S01]  /*59d0*/  UIADD3 UR13, UPT, UPT, UR13, 0x3c0, URZ ;  /* 0x000003c00d0d7890 */ /* 0x000fe2000fffe0ff */
[----:B------:R-:W-:Y:S01]  /*59e0*/  SHF.L.U32 R2, R11, 0x1f, RZ ;  /* 0x0000001f0b027819 */ /* 0x000fe200000006ff */
[----:B------:R-:W-:-:S03]  /*59f0*/  UMOV UR4, 0x40 ;  /* 0x0000004000047882 */ /* 0x000fc60000000000 */
[----:B------:R-:W-:Y:S01]  /*5a00*/  UVIRTCOUNT.DEALLOC.SMPOOL 0x80 ;  /* 0x000000800000784c */ /* 0x000fe20000000000 */
[----:B--2---:R-:W-:Y:S02]  /*5a10*/  ULEA UR8, UR8, UR4, 0x18 ;  /* 0x0000000408087291 */ /* 0x004fe4000f8ec0ff */
[----:B------:R-:W-:-:S07]  /*5a20*/  ULEA UR4, UR18, UR13, 0x3 ;  /* 0x0000000d12047291 */ /* 0x000fce000f8e18ff */
[----:B------:R2:W-:Y:S02]  /*5a30*/  @P0 STS.U8 [UR8+0x1c], R0 ;  /* 0x00001c00ff000988 */ /* 0x0005e40008000008 */
[----:B------:R-:W4:Y:S02]  /*5a40*/  SYNCS.PHASECHK.TRANS64.TRYWAIT P0, [UR4], R2 ;  /* 0x00000002ff0075a7 */ /* 0x000f240008001104 */
[----:B--2-4-:R-:W-:Y:S05]  /*5a50*/  @!P0 BRA `(.L_x_118) ;  /* 0x0000004400b08947 */ /* 0x014fea0003800000 */
.L_x_273:
[----:B------:R-:W-:-:S04]  /*5a60*/  UIADD3 UR4, UPT, UPT, UR18, 0x1, URZ ;  /* 0x0000000112047890 */ /* 0x000fc8000fffe0ff */
[----:B------:R-:W-:-:S04]  /*5a70*/  UISETP.NE.AND UP0, UPT, UR4, 0x4, UPT ;  /* 0x000000040400788c */ /* 0x000fc8000bf05270 */
[----:B------:R-:W-:Y:S02]  /*5a80*/  USEL UR6, URZ, 0x1, UP0 ;  /* 0x00000001ff067887 */ /* 0x000fe40008000000 */
[----:B------:R-:W-:-:S04]  /*5a90*/  USEL UR4, UR4, URZ, UP0 ;  /* 0x000000ff04047287 */ /* 0x000fc80008000000 */
[----:B-1----:R-:W-:Y:S01]  /*5aa0*/  ULEA UR5, UR4, UR13, 0x3 ;  /* 0x0000000d04057291 */ /* 0x002fe2000f8e18ff */
[----:B--2---:R-:W-:-:S04]  /*5ab0*/  LOP3.LUT R2, R11, UR6, RZ, 0x3c, !PT ;  /* 0x000000060b027c12 */ /* 0x004fc8000f8e3cff */
[----:B------:R-:W-:-:S04]  /*5ac0*/  SHF.L.U32 R3, R2, 0x1f, RZ ;  /* 0x0000001f02037819 */ /* 0x000fc800000006ff */
[----:B------:R-:W1:Y:S02]  /*5ad0*/  SYNCS.PHASECHK.TRANS64.TRYWAIT P0, [UR5], R3 ;  /* 0x00000003ff0075a7 */ /* 0x000e640008001105 */
[----:B-1----:R-:W-:Y:S05]  /*5ae0*/  @!P0 BRA `(.L_x_119) ;  /* 0x0000004400a48947 */ /* 0x002fea0003800000 */
.L_x_275:
        /* <DEDUP_REMOVED lines=9> */
.L_x_277:
[----:B------:R-:W-:-:S04]  /*5b80*/  UIADD3 UR4, UPT, UPT, UR4, 0x1, URZ ;  /* 0x0000000104047890 */ /* 0x000fc8000fffe0ff */
[----:B------:R-:W-:-:S04]  /*5b90*/  UISETP.NE.AND UP0, UPT, UR4, 0x4, UPT ;  /* 0x000000040400788c */ /* 0x000fc8000bf05270 */
[----:B------:R-:W-:Y:S02]  /*5ba0*/  USEL UR5, URZ, 0x1, UP0 ;  /* 0x00000001ff057887 */ /* 0x000fe40008000000 */
[----:B------:R-:W-:-:S04]  /*5bb0*/  USEL UR4, UR4, URZ, UP0 ;  /* 0x000000ff04047287 */ /* 0x000fc80008000000 */
[----:B------:R-:W-:Y:S01]  /*5bc0*/  ULEA UR4, UR4, UR13, 0x3 ;  /* 0x0000000d04047291 */ /* 0x000fe2000f8e18ff */
[----:B------:R-:W-:-:S04]  /*5bd0*/  LOP3.LUT R2, R2, UR5, RZ, 0x3c, !PT ;  /* 0x0000000502027c12 */ /* 0x000fc8000f8e3cff */
[----:B------:R-:W-:-:S04]  /*5be0*/  SHF.L.U32 R2, R2, 0x1f, RZ ;  /* 0x0000001f02027819 */ /* 0x000fc800000006ff */
[----:B------:R-:W2:Y:S02]  /*5bf0*/  SYNCS.PHASECHK.TRANS64.TRYWAIT P0, [UR4], R2 ;  /* 0x00000002ff0075a7 */ /* 0x000ea40008001104 */
[----:B--2---:R-:W-:Y:S05]  /*5c00*/  @!P0 BRA `(.L_x_121) ;  /* 0x00000044008c8947 */ /* 0x004fea0003800000 */
.L_x_279:
[----:B------:R-:W-:Y:S01]  /*5c10*/  NOP ;  /* 0x0000000000007918 */ /* 0x000fe20000000000 */
[----:B-1----:R-:W1:Y:S01]  /*5c20*/  LDS R0, [UR8+0x14] ;  /* 0x00001408ff007984 */ /* 0x002e620008000800 */
[----:B------:R-:W-:Y:S01]  /*5c30*/  ULOP3.LUT UR4, UR24, 0xffff, URZ, 0xc0, !UPT ;  /* 0x0000ffff18047892 */ /* 0x000fe2000f8ec0ff */
[----:B------:R-:W-:Y:S01]  /*5c40*/  UMOV UR5, 0xffff ;  /* 0x0000ffff00057882 */ /* 0x000fe20000000000 */
[----:B------:R-:W-:Y:S02]  /*5c50*/  UMOV UR6, 0x1 ;  /* 0x0000000100067882 */ /* 0x000fe40000000000 */
[----:B------:R-:W-:-:S04]  /*5c60*/  USHF.R.U32.HI UR4, URZ, 0x5, UR4 ;  /* 0x00000005ff047899 */ /* 0x000fc80008011604 */
[----:B------:R-:W-:Y:S02]  /*5c70*/  USHF.L.U32 UR5, UR5, UR4, URZ ;  /* 0x0000000405057299 */ /* 0x000fe400080006ff */
[----:B------:R-:W-:-:S04]  /*5c80*/  USHF.L.U32 UR4, UR6, UR4, URZ ;  /* 0x0000000406047299 */ /* 0x000fc800080006ff */
[----:B-1----:R-:W-:-:S04]  /*5c90*/  LOP3.LUT R0, R0, UR5, RZ, 0xc0, !PT ;  /* 0x0000000500007c12 */ /* 0x002fc8000f8ec0ff */
[----:B------:R-:W-:-:S13]  /*5ca0*/  ISETP.NE.AND P0, PT, R0, UR5, PT ;  /* 0x0000000500007c0c */ /* 0x000fda000bf05270 */
[----:B------:R-:W-:Y:S05]  /*5cb0*/  @P0 BRA `(.L_x_122) ;  /* 0x0000000000580947 */ /* 0x000fea0003800000 */
[----:B------:R-:W1:Y:S02]  /*5cc0*/  LDS R0, [UR8+0x18] ;  /* 0x00001808ff007984 */ /* 0x000e640008000800 */
[----:B-1----:R-:W-:-:S04]  /*5cd0*/  LOP3.LUT R0, R0, UR4, RZ, 0xc0, !PT ;  /* 0x0000000400007c12 */ /* 0x002fc8000f8ec0ff */
[----:B------:R-:W-:-:S13]  /*5ce0*/  ISETP.NE.AND P0, PT, R0, UR4, PT ;  /* 0x0000000400007c0c */ /* 0x000fda000bf05270 */
[----:B------:R-:W-:Y:S05]  /*5cf0*/  @P0 BRA `(.L_x_123) ;  /* 0x00000000003c0947 */ /* 0x000fea0003800000 */
[----:B------:R-:W1:Y:S01]  /*5d00*/  S2R R2, SR_LANEID ;  /* 0x0000000000027919 */ /* 0x000e620000000000 */
[----:B------:R-:W-:-:S06]  /*5d10*/  ULOP3.LUT UR5, URZ, UR5, URZ, 0x33, !UPT ;  /* 0x00000005ff057292 */ /* 0x000fcc000f8e33ff */
[----:B------:R-:W-:-:S04]  /*5d20*/  IMAD.U32 R0, RZ, RZ, UR5 ;  /* 0x00000005ff007e24 */ /* 0x000fc8000f8e00ff */
[----:B------:R2:W4:Y:S02]  /*5d30*/  REDUX UR7, R0 ;  /* 0x00000000000773c4 */ /* 0x0005240000000000 */
[----:B------:R1:W-:Y:S01]  /*5d40*/  UTCATOMSWS.AND URZ, UR5 ;  /* 0x0000000500ff79e3 */ /* 0x0003e20008000000 */
[----:B--2---:R-:W-:Y:S01]  /*5d50*/  LOP3.LUT R0, RZ, UR4, RZ, 0x33, !PT ;  /* 0x00000004ff007c12 */ /* 0x004fe2000f8e33ff */
[----:B------:R-:W-:Y:S02]  /*5d60*/  VOTEU.ANY UR4, UPT, PT ;  /* 0x0000000000047886 */ /* 0x000fe400038e0100 */
[----:B------:R-:W-:Y:S02]  /*5d70*/  UFLO.U32 UR4, UR4 ;  /* 0x00000004000472bd */ /* 0x000fe400080e0000 */
[----:B------:R-:W2:Y:S04]  /*5d80*/  REDUX UR6, R0 ;  /* 0x00000000000673c4 */ /* 0x000ea80000000000 */
[----:B-1----:R-:W-:-:S02]  /*5d90*/  ISETP.EQ.U32.AND P0, PT, R2, UR4, PT ;  /* 0x0000000402007c0c */ /* 0x002fc4000bf02070 */
[----:B----4-:R-:W-:-:S11]  /*5da0*/  MOV R2, UR7 ;  /* 0x0000000700027c02 */ /* 0x010fd60008000f00 */
[----:B------:R1:W-:Y:S01]  /*5db0*/  @P0 ATOMS.AND RZ, [UR8+0x14], R2 ;  /* 0x00001402ffff098c */ /* 0x0003e2000a800008 */
[----:B--2---:R-:W-:-:S05]  /*5dc0*/  IMAD.U32 R0, RZ, RZ, UR6 ;  /* 0x00000006ff007e24 */ /* 0x004fca000f8e00ff */
[----:B------:R1:W-:Y:S01]  /*5dd0*/  @P0 ATOMS.AND RZ, [UR8+0x18], R0 ;  /* 0x00001800ffff098c */ /* 0x0003e2000a800008 */
[----:B------:R-:W-:Y:S05]  /*5de0*/  BRA `(.L_x_124) ;  /* 0x0000000000147947 */ /* 0x000fea0003800000 */
.L_x_123:
[----:B------:R-:W-:Y:S02]  /*5df0*/  MOV R2, 0x5e10 ;  /* 0x00005e1000027802 */ /* 0x000fe40000000f00 */
[----:B---3-5:R-:W-:Y:S05]  /*5e00*/  CALL.REL.NOINC `($__internal_0_$__cuda_sm10x_tcgen05_guardrail_trap_col_being_dealloced_not_returned_by_alloc) ;  /* 0x0000004400a87944 */ /* 0x028fea0003c00000 */
[----:B------:R-:W-:Y:S05]  /*5e10*/  BRA `(.L_x_124) ;  /* 0x0000000000087947 */ /* 0x000fea0003800000 */
.L_x_122:
[----:B------:R-:W-:Y:S02]  /*5e20*/  MOV R2, 0x5e40 ;  /* 0x00005e4000027802 */ /* 0x000fe40000000f00 */
[----:B---3-5:R-:W-:Y:S05]  /*5e30*/  CALL.REL.NOINC `($__internal_2_$__cuda_sm10x_tcgen05_guardrail_trap_unallocated_columns_being_dealloced) ;  /* 0x0000004400b47944 */ /* 0x028fea0003c00000 */
.L_x_124:
[----:B------:R-:W-:Y:S01]  /*5e40*/  NOP ;  /* 0x0000000000007918 */ /* 0x000fe20000000000 */
[----:B------:R-:W-:Y:S05]  /*5e50*/  EXIT ;  /* 0x000000000000794d */ /* 0x000fea0003800000 */
.L_x_106:
[----:B------:R-:W-:-:S09]  /*5e60*/  UISETP.NE.OR UP0, UPT, UR18, 0x3, !UP3 ;  /* 0x000000031200788c */ /* 0x000fd2000df05670 */
[----:B------:R-:W-:Y:S05]  /*5e70*/  BRA.U UP0, `(.L_x_125) ;  /* 0x0000000d00347547 */ /* 0x000fea000b800000 */
[----:B------:R-:W2:Y:S01]  /*5e80*/  LDCU.64 UR4, c[0x0][0x888] ;  /* 0x00011100ff0477ac */ /* 0x000ea20008000a00 */
[----:B------:R-:W3:Y:S01]  /*5e90*/  LDC.64 R12, c[0x0][0x348] ;  /* 0x0000d200ff0c7b82 */ /* 0x000ee20000000a00 */
[----:B------:R-:W-:Y:S02]  /*5ea0*/  HFMA2 R9, -RZ, RZ, 0, 0 ;  /* 0x00000000ff097431 */ /* 0x000fe400000001ff */
[----:B------:R-:W-:Y:S01]  /*5eb0*/  IMAD.MOV.U32 R11, RZ, RZ, 0x1 ;  /* 0x00000001ff0b7424 */ /* 0x000fe200078e00ff */
[----:B------:R-:W4:Y:S01]  /*5ec0*/  LDCU UR33, c[0x0][0x370] ;  /* 0x00006e00ff2177ac */ /* 0x000f220008000800 */
[----:B------:R-:W-:Y:S01]  /*5ed0*/  IMAD.MOV.U32 R10, RZ, RZ, RZ ;  /* 0x000000ffff0a7224 */ /* 0x000fe200078e00ff */
[----:B------:R-:W-:Y:S01]  /*5ee0*/  MOV R3, 0x1000 ;  /* 0x0000100000037802 */ /* 0x000fe20000000f00 */
[----:B------:R-:W4:Y:S01]  /*5ef0*/  LDCU.128 UR28, c[0x0][0xb10] ;  /* 0x00016200ff1c77ac */ /* 0x000f220008000c00 */
[----:B------:R-:W1:Y:S01]  /*5f00*/  LDCU UR32, c[0x0][0x374] ;  /* 0x00006e80ff2077ac */ /* 0x000e620008000800 */
[----:B------:R-:W1:Y:S01]  /*5f10*/  LDCU.64 UR26, c[0x0][0x890] ;  /* 0x00011200ff1a77ac */ /* 0x000e620008000a00 */
[----:B--2---:R-:W-:Y:S01]  /*5f20*/  UISETP.NE.U32.AND UP0, UPT, UR4, URZ, UPT ;  /* 0x000000ff0400728c */ /* 0x004fe2000bf05070 */
[----:B------:R-:W2:Y:S01]  /*5f30*/  LDCU UR16, c[0x0][0xb0c] ;  /* 0x00016180ff1077ac */ /* 0x000ea20008000800 */
[----:B------:R-:W3:Y:S01]  /*5f40*/  LDCU UR38, c[0x0][0xb20] ;  /* 0x00016400ff2677ac */ /* 0x000ee20008000800 */
[----:B------:R-:W3:Y:S01]  /*5f50*/  LDCU UR4, c[0x0][0xb30] ;  /* 0x00016600ff0477ac */ /* 0x000ee20008000800 */
[----:B------:R-:W-:Y:S01]  /*5f60*/  UMOV UR17, 0x400 ;  /* 0x0000040000117882 */ /* 0x000fe20000000000 */
[----:B----4-:R-:W-:-:S02]  /*5f70*/  UIMAD.WIDE.U32 UR6, UR33, UR28, URZ ;  /* 0x0000001c210672a5 */ /* 0x010fc4000f8e00ff */
[----:B-1----:R-:W-:Y:S02]  /*5f80*/  UIMAD.WIDE.U32 UR8, UR32, UR31, URZ ;  /* 0x0000001f200872a5 */ /* 0x002fe4000f8e00ff */
[----:B------:R-:W-:Y:S02]  /*5f90*/  ULEA UR17, UR48, UR17, 0x18 ;  /* 0x0000001130117291 */ /* 0x000fe4000f8ec0ff */
[----:B------:R-:W-:Y:S02]  /*5fa0*/  UISETP.NE.AND.EX UP5, UPT, UR5, URZ, UPT, UP0 ;  /* 0x000000ff0500728c */ /* 0x000fe4000bfa5300 */
[----:B------:R-:W-:Y:S02]  /*5fb0*/  UISETP.NE.U32.AND UP6, UPT, UR26, URZ, UPT ;  /* 0x000000ff1a00728c */ /* 0x000fe4000bfc5070 */
[----:B------:R-:W-:Y:S02]  /*5fc0*/  UIADD3 UR5, UPT, UPT, UR17, 0x360, URZ ;  /* 0x0000036011057890 */ /* 0x000fe4000fffe0ff */
[----:B------:R-:W-:Y:S01]  /*5fd0*/  UISETP.NE.AND UP0, UPT, UR42, 0x1, UPT ;  /* 0x000000012a00788c */ /* 0x000fe2000bf05270 */
[----:B------:R-:W-:Y:S01]  /*5fe0*/  UMOV UR35, UR7 ;  /* 0x0000000700237c82 */ /* 0x000fe20008000000 */
[----:B------:R-:W-:Y:S01]  /*5ff0*/  UMOV UR34, UR9 ;  /* 0x0000000900227c82 */ /* 0x000fe20008000000 */
[----:B------:R-:W-:-:S02]  /*6000*/  USEL UR37, URZ, 0x1, UP4 ;  /* 0x00000001ff257887 */ /* 0x000fc4000a000000 */
[----:B--2---:R-:W-:Y:S02]  /*6010*/  UISETP.NE.AND UP0, UPT, UR16, 0x1, UPT ;  /* 0x000000011000788c */ /* 0x004fe4000bf05270 */
[----:B------:R-:W-:Y:S02]  /*6020*/  UPLOP3.LUT UP4, UPT, UPT, UPT, UPT, 0x40, 0x4 ;  /* 0x000000000004789c */ /* 0x000fe40003f8e870 */
[----:B------:R-:W-:Y:S01]  /*6030*/  UISETP.GE.AND UP2, UPT, UR42, 0x1, UPT ;  /* 0x000000012a00788c */ /* 0x000fe2000bf46270 */
[----:B------:R-:W1:Y:S01]  /*6040*/  LDCU.64 UR14, c[0x0][0xb28] ;  /* 0x00016500ff0e77ac */ /* 0x000e620008000a00 */
[----:B------:R-:W-:Y:S02]  /*6050*/  UISETP.NE.AND.EX UP6, UPT, UR27, URZ, UPT, UP6 ;  /* 0x000000ff1b00728c */ /* 0x000fe4000bfc5360 */
[----:B------:R-:W-:Y:S02]  /*6060*/  UPRMT UR48, UR48, 0x654, UR5 ;  /* 0x0000065430307896 */ /* 0x000fe40008000005 */
[----:B------:R-:W-:-:S02]  /*6070*/  USHF.R.U32.HI UR35, URZ, UR29, UR35 ;  /* 0x0000001dff237299 */ /* 0x000fc40008011623 */
[----:B---3--:R-:W-:Y:S02]  /*6080*/  USHF.R.U32.HI UR34, URZ, UR38, UR34 ;  /* 0x00000026ff227299 */ /* 0x008fe40008011622 */
[----:B------:R-:W-:Y:S02]  /*6090*/  UISETP.NE.AND UP0, UPT, UR30, 0x1, UPT ;  /* 0x000000011e00788c */ /* 0x000fe4000bf05270 */
[----:B------:R-:W-:-:S11]  /*60a0*/  UISETP.NE.AND UP3, UPT, UR4, 0x1, UPT ;  /* 0x000000010400788c */ /* 0x000fd6000bf65270 */
.L_x_133:
[C---:B------:R-:W-:Y:S02]  /*60b0*/  LEA R8, R10.reuse, UR17, 0x3 ;  /* 0x000000110a087c11 */ /* 0x040fe4000f8e18ff */
[----:B------:R-:W-:Y:S02]  /*60c0*/  SHF.L.U32 R0, R9, 0x1f, RZ ;  /* 0x0000001f09007819 */ /* 0x000fe400000006ff */
[----:B------:R-:W-:Y:S02]  /*60d0*/  LEA R4, R10, UR17, 0x4 ;  /* 0x000000110a047c11 */ /* 0x000fe4000f8e20ff */
[----:B--2---:R-:W2:Y:S02]  /*60e0*/  SYNCS.PHASECHK.TRANS64.TRYWAIT P0, [R8+URZ+0x380], R0 ;  /* 0x00038000080075a7 */ /* 0x004ea400080011ff */
[----:B--2---:R-:W-:Y:S05]  /*60f0*/  @!P0 BRA `(.L_x_126) ;  /* 0x0000004000688947 */ /* 0x004fea0003800000 */
.L_x_280:
[----:B------:R-:W3:Y:S01]  /*6100*/  LDS.128 R4, [R4+0x410] ;  /* 0x0004100004047984 */ /* 0x000ee20000000c00 */
[----:B------:R-:W-:Y:S01]  /*6110*/  UISETP.GE.AND UP0, UPT, UR42, 0x1, UPT ;  /* 0x000000012a00788c */ /* 0x000fe2000bf06270 */
[----:B------:R-:W-:Y:S01]  /*6120*/  @!PT LDS RZ, [RZ] ;  /* 0x00000000fffff984 */ /* 0x000fe20000000800 */
[----:B------:R-:W-:Y:S01]  /*6130*/  @!PT LDS RZ, [RZ] ;  /* 0x00000000fffff984 */ /* 0x000fe20000000800 */
[----:B------:R-:W-:Y:S01]  /*6140*/  @!PT LDS RZ, [RZ] ;  /* 0x00000000fffff984 */ /* 0x000fe20000000800 */
[----:B------:R-:W-:Y:S01]  /*6150*/  @!PT LDS RZ, [RZ] ;  /* 0x00000000fffff984 */ /* 0x000fe20000000800 */
[----:B------:R4:W-:Y:S06]  /*6160*/  MEMBAR.ALL.CTA ;  /* 0x0000000000007992 */ /* 0x0009ec0000008000 */
[----:B----4-:R-:W4:Y:S01]  /*6170*/  FENCE.VIEW.ASYNC.S ;  /* 0x00000000000073c6 */ /* 0x010f220000000000 */
[----:B---3--:R-:W-:Y:S11]  /*6180*/  LOP3.LUT P0, RZ, R6, 0x1, RZ, 0xc0, !PT ;  /* 0x0000000106ff7812 */ /* 0x008ff6000780c0ff */
[----:B------:R-:W-:Y:S02]  /*6190*/  @!UPT UIADD3 URZ, UPT, UPT, URZ, URZ, URZ ;  /* 0x000000fffffff290 */ /* 0x000fe4000fffe0ff */
[----:B----4-:R-:W-:Y:S01]  /*61a0*/  VOTEU.ANY UP2, P0 ;  /* 0x0000000000ff7886 */ /* 0x010fe20000040100 */
[----:B------:R-:W-:Y:S11]  /*61b0*/  PLOP3.LUT P0, PT, PT, PT, UP2, 0x80, 0x8 ;  /* 0x000000000008781c */ /* 0x000ff60003f0f028 */
[----:B------:R-:W-:Y:S02]  /*61c0*/  @!UPT UIADD3 URZ, UPT, UPT, URZ, URZ, URZ ;  /* 0x000000fffffff290 */ /* 0x000fe4000fffe0ff */
[----:B--2---:R-:W-:Y:S02]  /*61d0*/  @P0 SHF.R.U32.HI R0, RZ, 0x10, R5 ;  /* 0x00000010ff000819 */ /* 0x004fe40000011605 */
[----:B------:R-:W-:Y:S02]  /*61e0*/  @P0 MOV R2, R4 ;  /* 0x0000000400020202 */ /* 0x000fe40000000f00 */
[----:B------:R-:W-:Y:S01]  /*61f0*/  @P0 R2UR UR4, R0 ;  /* 0x00000000000402ca */ /* 0x000fe200000e0000 */
[----:B------:R-:W-:Y:S01]  /*6200*/  VIADD R0, R8, 0x390 ;  /* 0x0000039008007836 */ /* 0x000fe20000000000 */
[----:B------:R-:W-:Y:S02]  /*6210*/  @P0 LOP3.LUT R4, R5, 0xffff, RZ, 0xc0, !PT ;  /* 0x0000ffff05040812 */ /* 0x000fe400078ec0ff */
[----:B------:R-:W-:Y:S02]  /*6220*/  @P0 R2UR UR6, R2 ;  /* 0x00000000020602ca */ /* 0x000fe400000e0000 */
[----:B------:R-:W-:Y:S02]  /*6230*/  PRMT R0, RZ, 0x654, R0 ;  /* 0x00000654ff007816 */ /* 0x000fe40000000000 */
[----:B------:R-:W-:Y:S02]  /*6240*/  @P0 R2UR UR5, R4 ;  /* 0x00000000040502ca */ /* 0x000fe400000e0000 */
[----:B------:R2:W-:Y:S03]  /*6250*/  SYNCS.ARRIVE.TRANS64.RED.A1T0 RZ, [R0+URZ], RZ ;  /* 0x000000ff00ff79a7 */ /* 0x0005e600081004ff */
[----:B------:R-:W-:Y:S04]  /*6260*/  @UP2 UMOV UR25, UR4 ;  /* 0x0000000400192c82 */ /* 0x000fe80008000000 */
[----:B------:R-:W-:Y:S04]  /*6270*/  @UP2 UMOV UR13, UR6 ;  /* 0x00000006000d2c82 */ /* 0x000fe80008000000 */
[----:B------:R-:W-:Y:S01]  /*6280*/  @UP2 UMOV UR7, UR5 ;  /* 0x0000000500072c82 */ /* 0x000fe20008000000 */
[----:B------:R-:W-:Y:S05]  /*6290*/  BRA.U !UP0, `(.L_x_127) ;  /* 0x0000000108c07547 */ /* 0x000fea000b800000 */
[----:B------:R-:W-:Y:S02]  /*62a0*/  UIMAD.WIDE.U32 UR10, UR7, UR31, URZ ;  /* 0x0000001f070a72a5 */ /* 0x000fe4000f8e00ff */
[----:B------:R-:W-:Y:S02]  /*62b0*/  UP2UR UR12, UPR, URZ, 0x4 ;  /* 0x00000004ff0c7883 */ /* 0x000fe40008000000 */
[----:B------:R-:W-:Y:S02]  /*62c0*/  UISETP.NE.AND UP2, UPT, UR30, 0x1, UPT ;  /* 0x000000011e00788c */ /* 0x000fe4000bf45270 */
[----:B------:R-:W-:Y:S02]  /*62d0*/  UIMAD.WIDE.U32 UR18, UR13, UR28, URZ ;  /* 0x0000001c0d1272a5 */ /* 0x000fe4000f8e00ff */
[----:B------:R-:W-:Y:S02]  /*62e0*/  USEL UR4, UR32, UR34, !UP2 ;  /* 0x0000002220047287 */ /* 0x000fe4000d000000 */
[----:B------:R-:W-:Y:S02]  /*62f0*/  UISETP.NE.AND UP0, UPT, UR16, 0x1, UPT ;  /* 0x000000011000788c */ /* 0x000fe4000bf05270 */
[----:B------:R-:W-:Y:S02]  /*6300*/  UP2UR UR24, UPR, URZ, 0x2 ;  /* 0x00000002ff187883 */ /* 0x000fe40008000000 */
[----:B------:R-:W-:Y:S02]  /*6310*/  UISETP.NE.AND UP1, UPT, UR42, 0x1, UPT ;  /* 0x000000012a00788c */ /* 0x000fe4000bf25270 */
[----:B-1----:R-:W-:Y:S02]  /*6320*/  UIMAD.WIDE.U32 UR20, UR4, UR14, URZ ;  /* 0x0000000e041472a5 */ /* 0x002fe4000f8e00ff */
[----:B------:R-:W-:Y:S01]  /*6330*/  USEL UR8, UR33, UR35, !UP0 ;  /* 0x0000002321087287 */ /* 0x000fe2000c000000 */
[----:B------:R-:W-:Y:S02]  /*6340*/  UMOV UR5, UR11 ;  /* 0x0000000b00057c82 */ /* 0x000fe40008000000 */
[----:B------:R-:W-:Y:S02]  /*6350*/  USHF.R.U32.HI UR6, URZ, UR38, UR5 ;  /* 0x00000026ff067299 */ /* 0x000fe40008011605 */
[----:B------:R-:W-:Y:S02]  /*6360*/  UIMAD.WIDE.U32 UR22, UR8, UR14, URZ ;  /* 0x0000000e081672a5 */ /* 0x000fe4000f8e00ff */
[----:B------:R-:W-:Y:S02]  /*6370*/  USEL UR6, UR7, UR6, !UP2 ;  /* 0x0000000607067287 */ /* 0x000fe4000d000000 */
[----:B------:R-:W-:Y:S02]  /*6380*/  UISETP.NE.AND UP2, UPT, UR12, URZ, UPT ;  /* 0x000000ff0c00728c */ /* 0x000fe4000bf45270 */
[----:B------:R-:W-:Y:S01]  /*6390*/  UIMAD.WIDE.U32 UR10, UR6, UR14, URZ ;  /* 0x0000000e060a72a5 */ /* 0x000fe2000f8e00ff */
[----:B------:R-:W-:Y:S02]  /*63a0*/  UMOV UR5, UR19 ;  /* 0x0000001300057c82 */ /* 0x000fe40008000000 */
[----:B------:R-:W-:Y:S03]  /*63b0*/  USHF.R.U32.HI UR9, URZ, UR29, UR5 ;  /* 0x0000001dff097299 */ /* 0x000fe60008011605 */
[----:B------:R-:W-:Y:S02]  /*63c0*/  UMOV UR5, UR21 ;  /* 0x0000001500057c82 */ /* 0x000fe40008000000 */
[----:B------:R-:W-:Y:S03]  /*63d0*/  @UP1 USHF.R.U32.HI UR4, URZ, UR15, UR5 ;  /* 0x0000000fff041299 */ /* 0x000fe60008011605 */
[----:B------:R-:W-:Y:S01]  /*63e0*/  UMOV UR5, UR23 ;  /* 0x0000001700057c82 */ /* 0x000fe20008000000 */
[----:B------:R-:W-:Y:S02]  /*63f0*/  UIMAD UR4, UR42, UR4, URZ ;  /* 0x000000042a0472a4 */ /* 0x000fe4000f8e02ff */
[----:B------:R-:W-:Y:S02]  /*6400*/  @UP1 USHF.R.U32.HI UR8, URZ, UR15, UR5 ;  /* 0x0000000fff081299 */ /* 0x000fe40008011605 */
[----:B------:R-:W-:Y:S02]  /*6410*/  USEL UR5, UR13, UR9, !UP0 ;  /* 0x000000090d057287 */ /* 0x000fe4000c000000 */
[----:B------:R-:W-:Y:S02]  /*6420*/  UIMAD UR9, UR42, UR8, URZ ;  /* 0x000000082a0972a4 */ /* 0x000fe4000f8e02ff */
[----:B------:R-:W-:Y:S03]  /*6430*/  UISETP.GE.AND UP0, UPT, UR6, UR4, UPT ;  /* 0x000000040600728c */ /* 0x000fe6000bf06270 */
[----:B------:R-:W-:Y:S01]  /*6440*/  UMOV UR4, UR11 ;  /* 0x0000000b00047c82 */ /* 0x000fe20008000000 */
[----:B------:R-:W-:Y:S02]  /*6450*/  UISETP.GE.OR UP0, UPT, UR5, UR9, UP0 ;  /* 0x000000090500728c */ /* 0x000fe40008706670 */
[----:B------:R-:W-:Y:S02]  /*6460*/  USHF.R.U32.HI UR4, URZ, UR15, UR4 ;  /* 0x0000000fff047299 */ /* 0x000fe40008011604 */
[----:B------:R-:W-:Y:S02]  /*6470*/  UIMAD.WIDE.U32 UR10, UR5, UR14, URZ ;  /* 0x0000000e050a72a5 */ /* 0x000fe4000f8e00ff */
[----:B------:R-:W-:Y:S04]  /*6480*/  USEL UR12, UR6, UR4, !UP1 ;  /* 0x00000004060c7287 */ /* 0x000fe8000c800000 */
[----:B------:R-:W-:Y:S01]  /*6490*/  UIADD3 UR9, UPT, UPT, -UR12, URZ, URZ ;  /* 0x000000ff0c097290 */ /* 0x000fe2000fffe1ff */
[----:B------:R-:W-:Y:S02]  /*64a0*/  @!UP0 UMOV UR4, UR11 ;  /* 0x0000000b00048c82 */ /* 0x000fe40008000000 */
[----:B------:R-:W-:Y:S02]  /*64b0*/  @!UP0 USHF.R.U32.HI UR4, URZ, UR15, UR4 ;  /* 0x0000000fff048299 */ /* 0x000fe40008011604 */
[----:B------:R-:W-:Y:S02]  /*64c0*/  UIMAD UR9, UR42, UR9, UR6 ;  /* 0x000000092a0972a4 */ /* 0x000fe4000f8e0206 */
[----:B------:R-:W-:Y:S02]  /*64d0*/  @!UP0 USEL UR4, UR5, UR4, !UP1 ;  /* 0x0000000405048287 */ /* 0x000fe4000c800000 */
[----:B------:R-:W-:Y:S02]  /*64e0*/  UISETP.NE.AND UP1, UPT, UR24, URZ, UPT ;  /* 0x000000ff1800728c */ /* 0x000fe4000bf25270 */
[----:B------:R-:W-:Y:S02]  /*64f0*/  @!UP0 UIMAD UR9, UR8, UR9, UR4 ;  /* 0x00000009080982a4 */ /* 0x000fe4000f8e0204 */
[----:B------:R-:W-:Y:S02]  /*6500*/  @!UP0 UIADD3 UR10, UPT, UPT, UR12, -UR4, URZ ;  /* 0x800000040c0a8290 */ /* 0x000fe4000fffe0ff */
[----:B------:R-:W-:Y:S02]  /*6510*/  UIADD3 UR4, UPT, UPT, -UR5, URZ, URZ ;  /* 0x000000ff05047290 */ /* 0x000fe4000fffe1ff */
[----:B------:R-:W-:Y:S02]  /*6520*/  UIADD3 UR8, UPT, UPT, -UR6, URZ, URZ ;  /* 0x000000ff06087290 */ /* 0x000fe4000fffe1ff */
[----:B------:R-:W-:Y:S02]  /*6530*/  @!UP0 UIMAD UR6, UR10, UR42, UR5 ;  /* 0x0000002a0a0682a4 */ /* 0x000fe4000f8e0205 */
[----:B------:R-:W-:Y:S02]  /*6540*/  UIMAD UR13, UR16, UR4, UR13 ;  /* 0x00000004100d72a4 */ /* 0x000fe4000f8e020d */
[----:B------:R-:W-:Y:S01]  /*6550*/  UIMAD UR7, UR30, UR8, UR7 ;  /* 0x000000081e0772a4 */ /* 0x000fe2000f8e0207 */
[----:B------:R-:W-:Y:S02]  /*6560*/  @!UP0 UMOV UR5, UR9 ;  /* 0x0000000900058c82 */ /* 0x000fe40008000000 */
[----:B------:R-:W-:Y:S02]  /*6570*/  UIMAD UR13, UR5, UR16, UR13 ;  /* 0x00000010050d72a4 */ /* 0x000fe4000f8e020d */
[----:B------:R-:W-:Y:S11]  /*6580*/  UIMAD UR7, UR6, UR30, UR7 ;  /* 0x0000001e060772a4 */ /* 0x000ff6000f8e0207 */
[----:B------:R-:W-:Y:S01]  /*6590*/  @!UPT UIADD3 URZ, UPT, UPT, URZ, URZ, URZ ;  /* 0x000000fffffff290 */ /* 0x000fe2000fffe0ff */
.L_x_127:
[----:B------:R-:W3:Y:S01]  /*65a0*/  @!UP3 LDCU.128 UR20, c[0x0][0xb10] ;  /* 0x00016200ff14b7ac */ /* 0x000ee20008000c00 */
[----:B------:R-:W-:Y:S02]  /*65b0*/  ISETP.NE.U32.AND P0, PT, RZ, UR26, PT ;  /* 0x0000001aff007c0c */ /* 0x000fe4000bf05070 */
[----:B------:R-:W-:Y:S02]  /*65c0*/  SHF.L.U32 R2, R11, 0x1f, RZ ;  /* 0x0000001f0b027819 */ /* 0x000fe400000006ff */
[----:B------:R-:W-:Y:S01]  /*65d0*/  ISETP.NE.AND.EX P0, PT, RZ, UR27, PT, P0 ;  /* 0x0000001bff007c0c */ /* 0x000fe2000bf05300 */
[----:B------:R-:W4:Y:S01]  /*65e0*/  @!UP3 LDCU UR5, c[0x0][0xb0c] ;  /* 0x00016180ff05b7ac */ /* 0x000f220008000800 */
[----:B---3--:R-:W-:Y:S07]  /*65f0*/  UIMAD.WIDE.U32 UR8, UR13, UR20, URZ ;  /* 0x000000140d0872a5 */ /* 0x008fee000f8e00ff */
[----:B------:R-:W-:Y:S01]  /*6600*/  @!UP3 UMOV UR4, UR9 ;  /* 0x000000090004bc82 */ /* 0x000fe20008000000 */
[----:B----4-:R-:W-:Y:S02]  /*6610*/  @!UP3 UISETP.NE.AND UP0, UPT, UR5, 0x1, UPT ;  /* 0x000000010500b88c */ /* 0x010fe4000bf05270 */
[----:B------:R-:W-:Y:S02]  /*6620*/  @!UP3 USHF.R.U32.HI UR4, URZ, UR21, UR4 ;  /* 0x00000015ff04b299 */ /* 0x000fe40008011604 */
[----:B------:R-:W-:Y:S02]  /*6630*/  UIMAD.WIDE.U32 UR8, UR7, UR23, URZ ;  /* 0x00000017070872a5 */ /* 0x000fe4000f8e00ff */
[----:B------:R-:W-:Y:S02]  /*6640*/  @!UP3 USEL UR10, UR13, UR4, !UP0 ;  /* 0x000000040d0ab287 */ /* 0x000fe4000c000000 */
[----:B------:R-:W-:Y:S03]  /*6650*/  @!UP3 UISETP.NE.AND UP0, UPT, UR22, 0x1, UPT ;  /* 0x000000011600b88c */ /* 0x000fe6000bf05270 */
[----:B------:R-:W-:Y:S02]  /*6660*/  @!UP3 UMOV UR6, UR9 ;  /* 0x000000090006bc82 */ /* 0x000fe40008000000 */
[----:B------:R-:W3:Y:S02]  /*6670*/  @!UP3 LDCU UR4, c[0x0][0xb20] ;  /* 0x00016400ff04b7ac */ /* 0x000ee40008000800 */
[----:B---3--:R-:W-:Y:S04]  /*6680*/  @!UP3 USHF.R.U32.HI UR6, URZ, UR4, UR6 ;  /* 0x00000004ff06b299 */ /* 0x008fe80008011606 */
[----:B------:R-:W-:Y:S04]  /*6690*/  @!UP3 USEL UR6, UR7, UR6, !UP0 ;  /* 0x000000060706b287 */ /* 0x000fe8000c000000 */
[----:B------:R-:W-:Y:S02]  /*66a0*/  @!UP3 UIADD3 UR4, UPT, UPT, -UR10, UR6, URZ ;  /* 0x000000060a04b290 */ /* 0x000fe4000fffe1ff */
[----:B------:R-:W-:Y:S02]  /*66b0*/  @!UP3 UIADD3 UR6, UPT, UPT, UR10, -UR6, URZ ;  /* 0x800000060a06b290 */ /* 0x000fe4000fffe0ff */
[----:B------:R-:W-:Y:S02]  /*66c0*/  @!UP3 UIMAD UR13, UR4, UR5, UR13 ;  /* 0x00000005040db2a4 */ /* 0x000fe4000f8e020d */
[----:B------:R-:W-:Y:S01]  /*66d0*/  @!UP3 UIMAD UR7, UR6, UR22, UR7 ;  /* 0x000000160607b2a4 */ /* 0x000fe2000f8e0207 */
[----:B------:R-:W-:Y:S11]  /*66e0*/  BRA.U UP4, `(.L_x_128) ;  /* 0x0000000104107547 */ /* 0x000ff6000b800000 */
[----:B------:R-:W-:Y:S04]  /*66f0*/  MOV R4, UR37 ;  /* 0x0000002500047c02 */ /* 0x000fe80008000f00 */
[----:B------:R-:W-:Y:S04]  /*6700*/  SHF.L.U32 R4, R4, 0x1f, RZ ;  /* 0x0000001f04047819 */ /* 0x000fe800000006ff */
[----:B------:R-:W3:Y:S02]  /*6710*/  SYNCS.PHASECHK.TRANS64.TRYWAIT P1, [UR17+0x378], R4 ;  /* 0x00037804ff0075a7 */ /* 0x000ee40008021111 */
[----:B---3--:R-:W-:Y:S05]  /*6720*/  @!P1 BRA `(.L_x_129) ;  /* 0x0000003800f09947 */ /* 0x008fea0003800000 */
.L_x_128:
[----:B------:R-:W-:Y:S05]  /*6730*/  BRA.U !UP6, `(.L_x_130) ;  /* 0x000000010e387547 */ /* 0x000fea000b800000 */
[----:B------:R-:W-:Y:S01]  /*6740*/  UPLOP3.LUT UP1, UPT, UPT, UPT, UP5, 0x80, 0x8 ;  /* 0x000000000008789c */ /* 0x000fe20003f2f050 */
[----:B--2---:R-:W-:Y:S01]  /*6750*/  HFMA2 R0, -RZ, RZ, 0, 5.9604644775390625e-08 ;  /* 0x00000001ff007431 */ /* 0x004fe200000001ff */
[----:B------:R-:W2:Y:S01]  /*6760*/  LDCU.64 UR8, c[0x0][0x358] ;  /* 0x00006b00ff0877ac */ /* 0x000ea20008000a00 */
[----:B------:R-:W-:Y:S03]  /*6770*/  IMAD.MOV.U32 R79, RZ, RZ, 0x1 ;  /* 0x00000001ff4f7424 */ /* 0x000fe600078e00ff */
[----:B------:R-:W-:Y:S05]  /*6780*/  PLOP3.LUT P1, PT, PT, PT, UP1, 0x80, 0x8 ;  /* 0x000000000008781c */ /* 0x000fea0003f2f018 */
[----:B------:R-:W3:Y:S01]  /*6790*/  @UP1 LDCU.64 UR4, c[0x0][0x888] ;  /* 0x00011100ff0417ac */ /* 0x000ee20008000a00 */
[----:B------:R-:W-:Y:S07]  /*67a0*/  @UP1 UIMAD UR6, UR36, UR26, URZ ;  /* 0x0000001a240612a4 */ /* 0x000fee000f8e02ff */
[----:B------:R-:W-:Y:S01]  /*67b0*/  @!P1 PRMT R79, R0, 0x7610, R79 ;  /* 0x00007610004f9816 */ /* 0x000fe2000000004f */
[----:B---3--:R-:W-:Y:S06]  /*67c0*/  @UP1 UIMAD.WIDE UR4, UR6, 0x4, UR4 ;  /* 0x00000004060418a5 */ /* 0x008fec000f8e0204 */
[----:B------:R-:W-:Y:S01]  /*67d0*/  IMAD.U32 R4, RZ, RZ, UR4 ;  /* 0x00000004ff047e24 */ /* 0x000fe2000f8e00ff */
[----:B------:R-:W-:Y:S04]  /*67e0*/  MOV R5, UR5 ;  /* 0x0000000500057c02 */ /* 0x000fe80008000f00 */
[----:B------:R-:W3:Y:S01]  /*67f0*/  @!UP1 LDCU UR4, c[0x0][0x880] ;  /* 0x00011000ff0497ac */ /* 0x000ee20008000800 */
[----:B--2--5:R4:W5:Y:S02]  /*6800*/  @P1 LDG.E R39, desc[UR8][R4.64] ;  /* 0x0000000804271981 */ /* 0x024964000c1e1900 */
[----:B---34-:R-:W-:Y:S07]  /*6810*/  @!P1 IMAD.U32 R39, RZ, RZ, UR4 ;  /* 0x00000004ff279e24 */ /* 0x018fee000f8e00ff */
.L_x_130:
[----:B-----5:R-:W-:Y:S01]  /*6820*/  @!P0 FSETP.EQ.AND P2, PT, R39, RZ, PT ;  /* 0x000000ff2700820b */ /* 0x020fe20003f42000 */
[----:B------:R-:W-:Y:S01]  /*6830*/  @!UPT UIADD3 URZ, UPT, UPT, URZ, URZ, URZ ;  /* 0x000000fffffff290 */ /* 0x000fe2000fffe0ff */
[----:B------:R-:W-:Y:S11]  /*6840*/  @!P0 BRA `(.L_x_131) ;  /* 0x0000000000148947 */ /* 0x000ff60003800000 */
[----:B------:R-:W-:Y:S02]  /*6850*/  LOP3.LUT P0, RZ, R79, 0xff, RZ, 0xc0, !PT ;  /* 0x000000ff4fff7812 */ /* 0x000fe4000780c0ff */
[----:B------:R-:W-:Y:S04]  /*6860*/  PLOP3.LUT P2, PT, PT, PT, UP1, 0x80, 0x8 ;  /* 0x000000000008781c */ /* 0x000fe80003f4f018 */
[----:B------:R-:W-:Y:S07]  /*6870*/  PLOP3.LUT P2, PT, P2, PT, PT, 0x8, 0x80 ;  /* 0x000000000080781c */ /* 0x000fee000174e170 */
[----:B------:R-:W-:Y:S11]  /*6880*/  @P0 FSETP.EQ.AND P2, PT, R39, RZ, PT ;  /* 0x000000ff2700020b */ /* 0x000ff60003f42000 */
[----:B------:R-:W-:Y:S02]  /*6890*/  @!UPT UIADD3 URZ, UPT, UPT, URZ, URZ, URZ ;  /* 0x000000fffffff290 */ /* 0x000fe4000fffe0ff */
.L_x_131:
[----:B------:R-:W3:Y:S01]  /*68a0*/  SYNCS.PHASECHK.TRANS64.TRYWAIT P0, [UR17+0x368], R2 ;  /* 0x00036802ff0075a7 */ /* 0x000ee20008001111 */
[----:B------:R-:W-:Y:S02]  /*68b0*/  ELECT P1, URZ, PT ;  /* 0x0000000000ff782f */ /* 0x000fe40003820000 */
[----:B------:R-:W-:Y:S01]  /*68c0*/  IADD3 R10, PT, PT, R10, 0x1, RZ ;  /* 0x000000010a0a7810 */ /* 0x000fe20007ffe0ff */
[----:B---3--:R-:W-:Y:S10]  /*68d0*/  @!P0 BRA `(.L_x_132) ;  /* 0x00000038009c8947 */ /* 0x008ff40003800000 */
.L_x_283:
[----:B------:R-:W-:Y:S01]  /*68e0*/  PLOP3.LUT P1, PT, P2, P1, PT, 0xf2, 0x2f ;  /* 0x00000000002f781c */ /* 0x000fe20001723e72 */
[----:B------:R-:W-:Y:S01]  /*68f0*/  UMOV UR18, 0x0 ;  /* 0x0000000000127882 */ /* 0x000fe20000000000 */
[----:B------:R-:W-:Y:S01]  /*6900*/  UMOV UR19, 0x10000000 ;  /* 0x1000000000137882 */ /* 0x000fe20000000000 */
[----:B------:R-:W-:Y:S01]  /*6910*/  UMOV UR12, UR36 ;  /* 0x00000024000c7c82 */ /* 0x000fe20008000000 */
[----:B------:R-:W-:Y:S01]  /*6920*/  LOP3.LUT R11, R11, 0x1, RZ, 0x3c, !PT ;  /* 0x000000010b0b7812 */ /* 0x000fe200078e3cff */
[----:B------:R-:W-:Y:S01]  /*6930*/  UMOV UR36, UR25 ;  /* 0x0000001900247c82 */ /* 0x000fe20008000000 */
[----:B------:R-:W-:Y:S07]  /*6940*/  UPLOP3.LUT UP4, UPT, UPT, UPT, UPT, 0x80, 0x8 ;  /* 0x000000000008789c */ /* 0x000fee0003f8f070 */
[----:B--2---:R-:W-:Y:S01]  /*6950*/  @!P1 IADD3 R2, P0, PT, R12, 0x580, RZ ;  /* 0x000005800c029810 */ /* 0x004fe20007f1e0ff */
[----:B------:R-:W-:Y:S03]  /*6960*/  VOTEU.ALL UP0, P1 ;  /* 0x0000000000ff7886 */ /* 0x000fe60000800000 */
[----:B------:R-:W-:Y:S01]  /*6970*/  @!P1 R2UR UR5, R2 ;  /* 0x00000000020592ca */ /* 0x000fe200000e0000 */
[----:B------:R-:W-:Y:S01]  /*6980*/  @!P1 IMAD.X R0, RZ, RZ, R13, P0 ;  /* 0x000000ffff009224 */ /* 0x000fe200000e060d */
[----:B------:R-:W-:Y:S01]  /*6990*/  @!UP0 USHF.L.U32 UR10, UR45, 0x6, URZ ;  /* 0x000000062d0a8899 */ /* 0x000fe200080006ff */
[----:B------:R-:W-:Y:S01]  /*69a0*/  ISETP.NE.AND P0, PT, R10, 0x2, PT ;  /* 0x000000020a00780c */ /* 0x000fe20003f05270 */
[----:B------:R-:W-:Y:S02]  /*69b0*/  @!UP0 USHF.L.U32 UR11, UR46, 0x6, URZ ;  /* 0x000000062e0b8899 */ /* 0x000fe400080006ff */
[----:B------:R-:W-:Y:S01]  /*69c0*/  @!P1 R2UR UR4, R0 ;  /* 0x00000000000492ca */ /* 0x000fe200000e0000 */
[----:B------:R-:W-:Y:S01]  /*69d0*/  @!UP0 UIADD3 UR8, UPT, UPT, UR17, 0x600, URZ ;  /* 0x0000060011088890 */ /* 0x000fe2000fffe0ff */
[----:B------:R-:W-:Y:S01]  /*69e0*/  SEL R0, RZ, 0x1, P0 ;  /* 0x00000001ff007807 */ /* 0x000fe20000000000 */
[----:B------:R-:W-:Y:S01]  /*69f0*/  @!UP0 UIADD3 UR9, UPT, UPT, UR17, 0x360, URZ ;  /* 0x0000036011098890 */ /* 0x000fe2000fffe0ff */
[----:B------:R-:W-:Y:S01]  /*6a00*/  SEL R10, R10, RZ, P0 ;  /* 0x000000ff0a0a7207 */ /* 0x000fe20000000000 */
[----:B------:R-:W-:Y:S01]  /*6a10*/  VOTEU.ALL UP0, P1 ;  /* 0x0000000000ff7886 */ /* 0x000fe20000800000 */
[----:B------:R-:W-:Y:S01]  /*6a20*/  LOP3.LUT R9, R9, R0, RZ, 0x3c, !PT ;  /* 0x0000000009097212 */ /* 0x000fe200078e3cff */
[----:B------:R-:W-:Y:S01]  /*6a30*/  IMAD.U32 R4, RZ, RZ, UR5 ;  /* 0x00000005ff047e24 */ /* 0x000fe2000f8e00ff */
[----:B------:R-:W-:Y:S02]  /*6a40*/  UIADD3 UR45, UPT, UPT, UR7, UR57, URZ ;  /* 0x00000039072d7290 */ /* 0x000fe4000fffe0ff */
[----:B------:R-:W-:Y:S03]  /*6a50*/  UIADD3 UR46, UPT, UPT, UR13, UR60, URZ ;  /* 0x0000003c0d2e7290 */ /* 0x000fe6000fffe0ff */
[----:B------:R-:W-:Y:S01]  /*6a60*/  IMAD.U32 R5, RZ, RZ, UR4 ;  /* 0x00000004ff057e24 */ /* 0x000fe2000f8e00ff */
[----:B------:R-:W-:Y:S04]  /*6a70*/  @!P1 R2UR UR4, R4 ;  /* 0x00000000040492ca */ /* 0x000fe800000e0000 */
[----:B------:R-:W-:Y:S11]  /*6a80*/  @!P1 R2UR UR5, R5 ;  /* 0x00000000050592ca */ /* 0x000ff600000e0000 */
[----:B------:R-:W-:Y:S02]  /*6a90*/  @!UPT UIADD3 URZ, UPT, UPT, URZ, URZ, URZ ;  /* 0x000000fffffff290 */ /* 0x000fe4000fffe0ff */
[----:B------:R2:W-:Y:S01]  /*6aa0*/  @!UP0 UTMALDG.3D [UR8], [UR4], desc[UR18] ;  /* 0x00001208040085b4 */ /* 0x0005e20008011000 */
[----:B------:R2:W-:Y:S01]  /*6ab0*/  @!P1 SYNCS.ARRIVE.TRANS64.RED.A0TR RZ, [UR17+0x360], R3 ;  /* 0x00036003ffff99a7 */ /* 0x0005e20008300411 */
[----:B------:R-:W-:Y:S01]  /*6ac0*/  SYNCS.ARRIVE.TRANS64.RED.A1T0 RZ, [UR48], RZ ;  /* 0x000000ffffff79a7 */ /* 0x000fe20008100430 */
[----:B------:R-:W-:Y:S05]  /*6ad0*/  BRA.U UP2, `(.L_x_133) ;  /* 0xfffffff502747547 */ /* 0x000fea000b83ffff */
[----:B------:R-:W-:Y:S07]  /*6ae0*/  MOV R0, UR17 ;  /* 0x0000001100007c02 */ /* 0x000fee0008000f00 */
.L_x_134:
[----:B---3--:R-:W-:-:S04]  /*6af0*/  SHF.L.U32 R2, R11, 0x1f, RZ ;  /* 0x0000001f0b027819 */ /* 0x008fc800000006ff */
[----:B------:R3:W4:Y:S03]  /*6b00*/  SYNCS.PHASECHK.TRANS64.TRYWAIT P0, [R0+URZ+0x368], R2 ;  /* 0x00036802000075a7 */ /* 0x00072600080011ff */
[----:B----4-:R-:W-:Y:S05]  /*6b10*/  @!P0 NANOSLEEP.SYNCS 0x989680 ;  /* 0x009896800000895d */ /* 0x010fea0003900000 */
[----:B------:R-:W4:Y:S02]  /*6b20*/  @!P0 SYNCS.PHASECHK.TRANS64 P0, [R0+URZ+0x368], R2 ;  /* 0x00036802000085a7 */ /* 0x000f2400080010ff */
[----:B-12-4-:R-:W-:Y:S05]  /*6b30*/  @P0 EXIT ;  /* 0x000000000000094d */ /* 0x016fea0003800000 */
[----:B------:R-:W-:Y:S05]  /*6b40*/  BRA `(.L_x_134) ;  /* 0xfffffffc00e87947 */ /* 0x000fea000383ffff */
.L_x_125:
[----:B------:R-:W-:-:S06]  /*6b50*/  UISETP.GE.AND UP0, UPT, UR18, 0x4, UPT ;  /* 0x000000041200788c */ /* 0x000fcc000bf06270 */
[----:B------:R-:W-:-:S13]  /*6b60*/  PLOP3.LUT P0, PT, PT, PT, UP0, 0x80, 0x8 ;  /* 0x000000000008781c */ /* 0x000fda0003f0f008 */
[----:B-1----:R-:W-:Y:S05]  /*6b70*/  @!P0 EXIT ;  /* 0x000000000000894d */ /* 0x002fea0003800000 */
[----:B------:R-:W-:Y:S01]  /*6b80*/  BAR.SYNC.DEFER_BLOCKING 0x6, 0xa0 ;  /* 0x0182800000007b1d */ /* 0x000fe20000010000 */
[C---:B------:R-:W-:Y:S02]  /*6b90*/  IMAD.SHL.U32 R7, R76.reuse, 0x40, RZ ;  /* 0x000000404c077824 */ /* 0x040fe400078e00ff */
[----:B------:R-:W-:Y:S02]  /*6ba0*/  HFMA2 R81, -RZ, RZ, 0, 0 ;  /* 0x00000000ff517431 */ /* 0x000fe400000001ff */
[C---:B------:R-:W-:Y:S01]  /*6bb0*/  IMAD.SHL.U32 R4, R76.reuse, 0x20, RZ ;  /* 0x000000204c047824 */ /* 0x040fe200078e00ff */
[----:B------:R-:W-:Y:S01]  /*6bc0*/  CS2R R82, SRZ ;  /* 0x0000000000527805 */ /* 0x000fe2000001ff00 */
[----:B------:R-:W-:Y:S01]  /*6bd0*/  IMAD.SHL.U32 R6, R76, 0x2, RZ ;  /* 0x000000024c067824 */ /* 0x000fe200078e00ff */
[----:B------:R-:W-:Y:S01]  /*6be0*/  UMOV UR44, 0x400 ;  /* 0x00000400002c7882 */ /* 0x000fe20000000000 */
[----:B------:R-:W-:Y:S01]  /*6bf0*/  LOP3.LUT R5, R7, 0x180, RZ, 0xc0, !PT ;  /* 0x0000018007057812 */ /* 0x000fe200078ec0ff */
[----:B------:R-:W-:Y:S01]  /*6c00*/  ULEA UR44, UR48, UR44, 0x18 ;  /* 0x0000002c302c7291 */ /* 0x000fe2000f8ec0ff */
[----:B------:R-:W-:Y:S01]  /*6c10*/  LOP3.LUT R4, R4, 0xc00, RZ, 0xc0, !PT ;  /* 0x00000c0004047812 */ /* 0x000fe200078ec0ff */
[----:B------:R-:W1:Y:S01]  /*6c20*/  LDC.64 R72, c[0x0][0x888] ;  /* 0x00022200ff487b82 */ /* 0x000e620000000a00 */
[----:B------:R-:W-:Y:S01]  /*6c30*/  LOP3.LUT R6, R5, 0x20, R6, 0xf8, !PT ;  /* 0x0000002005067812 */ /* 0x000fe200078ef806 */
[----:B------:R-:W-:Y:S01]  /*6c40*/  IMAD.SHL.U32 R5, R76, 0x8, RZ ;  /* 0x000000084c057824 */ /* 0x000fe200078e00ff */
[----:B------:R-:W-:Y:S01]  /*6c50*/  LOP3.LUT R4, R4, 0x40, R7, 0xf8, !PT ;  /* 0x0000004004047812 */ /* 0x000fe200078ef807 */
[----:B------:R-:W-:Y:S01]  /*6c60*/  IMAD.U32 R37, R76, 0x10000, RZ ;  /* 0x000100004c257824 */ /* 0x000fe200078e00ff */
[----:B------:R-:W-:Y:S01]  /*6c70*/  UIADD3 UR4, UPT, UPT, UR44, 0x1600, URZ ;  /* 0x000016002c047890 */ /* 0x000fe2000fffe0ff */
[----:B------:R-:W-:Y:S01]  /*6c80*/  IMAD.MOV.U32 R36, RZ, RZ, RZ ;  /* 0x000000ffff247224 */ /* 0x000fe200078e00ff */
[----:B------:R-:W-:Y:S01]  /*6c90*/  LOP3.LUT R5, R6, 0x30, R5, 0x78, !PT ;  /* 0x0000003006057812 */ /* 0x000fe200078e7805 */
[----:B------:R-:W2:Y:S01]  /*6ca0*/  LDC.64 R74, c[0x0][0x890] ;  /* 0x00022400ff4a7b82 */ /* 0x000ea20000000a00 */
[----:B------:R-:W-:Y:S01]  /*6cb0*/  LOP3.LUT R4, R4, 0x200, R7, 0xf8, !PT ;  /* 0x0000020004047812 */ /* 0x000fe200078ef807 */
[----:B------:R-:W-:Y:S01]  /*6cc0*/  IMAD.MOV.U32 R84, RZ, RZ, RZ ;  /* 0x000000ffff547224 */ /* 0x000fe200078e00ff */
[----:B------:R-:W-:Y:S01]  /*6cd0*/  LOP3.LUT R37, R37, 0x600000, RZ, 0xc0, !PT ;  /* 0x0060000025257812 */ /* 0x000fe200078ec0ff */
[----:B------:R-:W-:Y:S01]  /*6ce0*/  IMAD.U32 R85, RZ, RZ, UR4 ;  /* 0x00000004ff557e24 */ /* 0x000fe2000f8e00ff */
[----:B------:R-:W-:Y:S01]  /*6cf0*/  LOP3.LUT R78, R4, R5, RZ, 0xfc, !PT ;  /* 0x00000005044e7212 */ /* 0x000fe200078efcff */
[----:B------:R-:W3:Y:S01]  /*6d00*/  LDS R0, [UR44+0x430] ;  /* 0x0004302cff007984 */ /* 0x000ee20008000800 */
[----:B------:R-:W-:Y:S01]  /*6d10*/  IMAD.SHL.U32 R4, R76, 0x10, RZ ;  /* 0x000000104c047824 */ /* 0x000fe200078e00ff */
[----:B------:R-:W4:Y:S01]  /*6d20*/  LDC.64 R70, c[0x0][0x8b0] ;  /* 0x00022c00ff467b82 */ /* 0x000f220000000a00 */
[----:B------:R-:W-:Y:S01]  /*6d30*/  IADD3 R77, PT, PT, R78, UR44, RZ ;  /* 0x0000002c4e4d7c10 */ /* 0x000fe2000fffe0ff */
[----:B------:R-:W1:Y:S02]  /*6d40*/  LDCU UR50, c[0x0][0x370] ;  /* 0x00006e00ff3277ac */ /* 0x000e640008000800 */
[----:B------:R-:W-:Y:S01]  /*6d50*/  LOP3.LUT R4, R4, 0x20, RZ, 0xc0, !PT ;  /* 0x0000002004047812 */ /* 0x000fe200078ec0ff */
[----:B------:R-:W1:Y:S03]  /*6d60*/  LDCU.64 UR62, c[0x0][0x348] ;  /* 0x00006900ff3e77ac */ /* 0x000e660008000a00 */
[----:B------:R-:W1:Y:S01]  /*6d70*/  LDC.64 R68, c[0x0][0x8a8] ;  /* 0x00022a00ff447b82 */ /* 0x000e620000000a00 */
[----:B------:R-:W-:Y:S01]  /*6d80*/  IADD3 R77, PT, PT, -R4, 0x600, R77 ;  /* 0x00000600044d7810 */ /* 0x000fe20007ffe14d */
[----:B------:R-:W1:Y:S01]  /*6d90*/  LDCU UR43, c[0x0][0xb0c] ;  /* 0x00016180ff2b77ac */ /* 0x000e620008000800 */
[----:B------:R-:W1:Y:S01]  /*6da0*/  LDCU UR39, c[0x0][0xb30] ;  /* 0x00016600ff2777ac */ /* 0x000e620008000800 */
[----:B------:R-:W1:Y:S01]  /*6db0*/  LDCU.64 UR58, c[0x0][0x888] ;  /* 0x00011100ff3a77ac */ /* 0x000e620008000a00 */
[----:B------:R-:W1:Y:S01]  /*6dc0*/  LDCU.64 UR40, c[0x0][0xb28] ;  /* 0x00016500ff2877ac */ /* 0x000e620008000a00 */
[----:B------:R-:W1:Y:S01]  /*6dd0*/  LDCU.128 UR52, c[0x0][0xb10] ;  /* 0x00016200ff3477ac */ /* 0x000e620008000c00 */
[----:B------:R-:W1:Y:S01]  /*6de0*/  LDCU UR49, c[0x0][0x374] ;  /* 0x00006e80ff3177ac */ /* 0x000e620008000800 */
[----:B------:R-:W-:Y:S01]  /*6df0*/  UIADD3 UR56, UPT, UPT, UR44, 0x600, URZ ;  /* 0x000006002c387890 */ /* 0x000fe2000fffe0ff */
[----:B---3--:R-:W-:-:S11]  /*6e00*/  IMAD.IADD R37, R0, 0x1, R37 ;  /* 0x0000000100257824 */ /* 0x008fd600078e0225 */
.L_x_152:
[----:B------:R-:W-:Y:S02]  /*6e10*/  LEA R3, R81, UR44, 0x3 ;  /* 0x0000002c51037c11 */ /* 0x000fe4000f8e18ff */
[----:B------:R-:W-:Y:S02]  /*6e20*/  SHF.L.U32 R0, R83, 0x1f, RZ ;  /* 0x0000001f53007819 */ /* 0x000fe400000006ff */
[----:B-1----:R-:W-:Y:S02]  /*6e30*/  LEA R4, R81, UR44, 0x4 ;  /* 0x0000002c51047c11 */ /* 0x002fe4000f8e20ff */
[----:B------:R-:W3:Y:S02]  /*6e40*/  SYNCS.PHASECHK.TRANS64.TRYWAIT P0, [R3+URZ+0x380], R0 ;  /* 0x00038000030075a7 */ /* 0x000ee400080011ff */
[----:B--23--:R-:W-:Y:S05]  /*6e50*/  @!P0 BRA `(.L_x_135) ;  /* 0x0000003400548947 */ /* 0x00cfea0003800000 */
.L_x_284:
[----:B------:R-:W1:Y:S01]  /*6e60*/  LDS.128 R4, [R4+0x410] ;  /* 0x0004100004047984 */ /* 0x000e620000000c00 */
[----:B------:R-:W-:Y:S01]  /*6e70*/  UISETP.GE.AND UP0, UPT, UR42, 0x1, UPT ;  /* 0x000000012a00788c */ /* 0x000fe2000bf06270 */
[----:B------:R-:W-:Y:S01]  /*6e80*/  @!PT LDS RZ, [RZ] ;  /* 0x00000000fffff984 */ /* 0x000fe20000000800 */
[----:B------:R-:W-:Y:S01]  /*6e90*/  @!PT LDS RZ, [RZ] ;  /* 0x00000000fffff984 */ /* 0x000fe20000000800 */
[----:B------:R-:W-:Y:S01]  /*6ea0*/  @!PT LDS RZ, [RZ] ;  /* 0x00000000fffff984 */ /* 0x000fe20000000800 */
[----:B------:R-:W-:Y:S01]  /*6eb0*/  @!PT LDS RZ, [RZ] ;  /* 0x00000000fffff984 */ /* 0x000fe20000000800 */
[----:B------:R2:W-:Y:S06]  /*6ec0*/  MEMBAR.ALL.CTA ;  /* 0x0000000000007992 */ /* 0x0005ec0000008000 */
[----:B--2---:R-:W2:Y:S01]  /*6ed0*/  FENCE.VIEW.ASYNC.S ;  /* 0x00000000000073c6 */ /* 0x004ea20000000000 */
[----:B-1----:R-:W-:Y:S11]  /*6ee0*/  LOP3.LUT P0, RZ, R6, 0x1, RZ, 0xc0, !PT ;  /* 0x0000000106ff7812 */ /* 0x002ff6000780c0ff */
[----:B------:R-:W-:Y:S02]  /*6ef0*/  @!UPT UIADD3 URZ, UPT, UPT, URZ, URZ, URZ ;  /* 0x000000fffffff290 */ /* 0x000fe4000fffe0ff */
[----:B--2---:R-:W-:Y:S01]  /*6f00*/  VOTEU.ANY UP1, P0 ;  /* 0x0000000000ff7886 */ /* 0x004fe20000020100 */
[----:B------:R-:W-:Y:S01]  /*6f10*/  PLOP3.LUT P0, PT, PT, PT, UP1, 0x80, 0x8 ;  /* 0x000000000008781c */ /* 0x000fe20003f0f018 */
[----:B------:R-:W-:Y:S11]  /*6f20*/  UP2UR UR47, UPR, URZ, 0x2 ;  /* 0x00000002ff2f7883 */ /* 0x000ff60008000000 */
[----:B------:R-:W-:Y:S01]  /*6f30*/  @!UPT UIADD3 URZ, UPT, UPT, URZ, URZ, URZ ;  /* 0x000000fffffff290 */ /* 0x000fe2000fffe0ff */
[----:B---3--:R-:W-:Y:S02]  /*6f40*/  @P0 SHF.R.U32.HI R0, RZ, 0x10, R5 ;  /* 0x00000010ff000819 */ /* 0x008fe40000011605 */
        /* <DEDUP_REMOVED lines=12> */
[----:B------:R-:W2:Y:S01]  /*7010*/  LDCU UR12, c[0x0][0xb20] ;  /* 0x00016400ff0c77ac */ /* 0x000ea20008000800 */
[----:B------:R-:W-:Y:S02]  /*7020*/  UIMAD.WIDE.U32 UR4, UR49, UR55, URZ ;  /* 0x00000037310472a5 */ /* 0x000fe4000f8e00ff */
[----:B------:R-:W-:Y:S02]  /*7030*/  UIMAD.WIDE.U32 UR6, UR50, UR52, URZ ;  /* 0x00000034320672a5 */ /* 0x000fe4000f8e00ff */
[----:B------:R-:W-:Y:S02]  /*7040*/  UISETP.NE.AND UP0, UPT, UR54, 0x1, UPT ;  /* 0x000000013600788c */ /* 0x000fe4000bf05270 */
[----:B------:R-:W-:Y:S02]  /*7050*/  UIMAD.WIDE.U32 UR8, UR37, UR55, URZ ;  /* 0x00000037250872a5 */ /* 0x000fe4000f8e00ff */
[----:B------:R-:W-:Y:S02]  /*7060*/  UIMAD.WIDE.U32 UR10, UR38, UR52, URZ ;  /* 0x00000034260a72a5 */ /* 0x000fe4000f8e00ff */
[----:B------:R-:W-:Y:S02]  /*7070*/  UISETP.NE.AND UP1, UPT, UR43, 0x1, UPT ;  /* 0x000000012b00788c */ /* 0x000fe4000bf25270 */
[----:B------:R-:W-:Y:S01]  /*7080*/  UISETP.NE.AND UP2, UPT, UR42, 0x1, UPT ;  /* 0x000000012a00788c */ /* 0x000fe2000bf45270 */
[----:B------:R-:W-:Y:S02]  /*7090*/  UMOV UR4, UR5 ;  /* 0x0000000500047c82 */ /* 0x000fe40008000000 */
[----:B--2---:R-:W-:Y:S03]  /*70a0*/  USHF.R.U32.HI UR5, URZ, UR12, UR4 ;  /* 0x0000000cff057299 */ /* 0x004fe60008011604 */
[----:B------:R-:W-:Y:S02]  /*70b0*/  UMOV UR4, UR7 ;  /* 0x0000000700047c82 */ /* 0x000fe40008000000 */
[----:B------:R-:W-:Y:S02]  /*70c0*/  USHF.R.U32.HI UR7, URZ, UR53, UR4 ;  /* 0x00000035ff077299 */ /* 0x000fe40008011604 */
[----:B------:R-:W-:Y:S02]  /*70d0*/  USEL UR4, UR49, UR5, !UP0 ;  /* 0x0000000531047287 */ /* 0x000fe4000c000000 */
[----:B------:R-:W-:Y:S01]  /*70e0*/  USEL UR7, UR50, UR7, !UP1 ;  /* 0x0000000732077287 */ /* 0x000fe2000c800000 */
[----:B------:R-:W-:Y:S01]  /*70f0*/  UMOV UR5, UR9 ;  /* 0x0000000900057c82 */ /* 0x000fe20008000000 */
[----:B------:R-:W-:Y:S02]  /*7100*/  UIMAD.WIDE.U32 UR8, UR4, UR40, URZ ;  /* 0x00000028040872a5 */ /* 0x000fe4000f8e00ff */
[----:B------:R-:W-:Y:S03]  /*7110*/  USHF.R.U32.HI UR6, URZ, UR12, UR5 ;  /* 0x0000000cff067299 */ /* 0x000fe60008011605 */
[----:B------:R-:W-:Y:S01]  /*7120*/  UMOV UR5, UR11 ;  /* 0x0000000b00057c82 */ /* 0x000fe20008000000 */
[----:B------:R-:W-:Y:S02]  /*7130*/  UIMAD.WIDE.U32 UR10, UR7, UR40, URZ ;  /* 0x00000028070a72a5 */ /* 0x000fe4000f8e00ff */
[----:B------:R-:W-:Y:S02]  /*7140*/  USHF.R.U32.HI UR12, URZ, UR53, UR5 ;  /* 0x00000035ff0c7299 */ /* 0x000fe40008011605 */
[----:B------:R-:W-:Y:S01]  /*7150*/  USEL UR6, UR37, UR6, !UP0 ;  /* 0x0000000625067287 */ /* 0x000fe2000c000000 */
[----:B------:R-:W-:Y:S02]  /*7160*/  UMOV UR5, UR9 ;  /* 0x0000000900057c82 */ /* 0x000fe40008000000 */
[----:B------:R-:W-:Y:S01]  /*7170*/  UMOV UR10, UR11 ;  /* 0x0000000b000a7c82 */ /* 0x000fe20008000000 */
[----:B------:R-:W-:Y:S02]  /*7180*/  @UP2 USHF.R.U32.HI UR4, URZ, UR41, UR5 ;  /* 0x00000029ff042299 */ /* 0x000fe40008011605 */
[----:B------:R-:W-:Y:S02]  /*7190*/  @UP2 USHF.R.U32.HI UR7, URZ, UR41, UR10 ;  /* 0x00000029ff072299 */ /* 0x000fe4000801160a */
[----:B------:R-:W-:Y:S02]  /*71a0*/  UIMAD UR4, UR42, UR4, URZ ;  /* 0x000000042a0472a4 */ /* 0x000fe4000f8e02ff */
[----:B------:R-:W-:Y:S02]  /*71b0*/  UIMAD.WIDE.U32 UR10, UR6, UR40, URZ ;  /* 0x00000028060a72a5 */ /* 0x000fe4000f8e00ff */
[----:B------:R-:W-:Y:S02]  /*71c0*/  USEL UR5, UR38, UR12, !UP1 ;  /* 0x0000000c26057287 */ /* 0x000fe4000c800000 */
[----:B------:R-:W-:Y:S02]  /*71d0*/  UIMAD UR8, UR42, UR7, URZ ;  /* 0x000000072a0872a4 */ /* 0x000fe4000f8e02ff */
[----:B------:R-:W-:Y:S03]  /*71e0*/  UISETP.GE.AND UP0, UPT, UR6, UR4, UPT ;  /* 0x000000040600728c */ /* 0x000fe6000bf06270 */
[----:B------:R-:W-:Y:S01]  /*71f0*/  UMOV UR4, UR11 ;  /* 0x0000000b00047c82 */ /* 0x000fe20008000000 */
[----:B------:R-:W-:Y:S02]  /*7200*/  UISETP.GE.OR UP0, UPT, UR5, UR8, UP0 ;  /* 0x000000080500728c */ /* 0x000fe40008706670 */
[----:B------:R-:W-:Y:S02]  /*7210*/  USHF.R.U32.HI UR4, URZ, UR41, UR4 ;  /* 0x00000029ff047299 */ /* 0x000fe40008011604 */
[----:B------:R-:W-:Y:S02]  /*7220*/  UIMAD.WIDE.U32 UR8, UR5, UR40, URZ ;  /* 0x00000028050872a5 */ /* 0x000fe4000f8e00ff */
[----:B------:R-:W-:Y:S02]  /*7230*/  USEL UR11, UR6, UR4, !UP2 ;  /* 0x00000004060b7287 */ /* 0x000fe4000d000000 */
[----:B------:R-:W-:Y:S02]  /*7240*/  UIADD3 UR8, UPT, UPT, -UR5, URZ, URZ ;  /* 0x000000ff05087290 */ /* 0x000fe4000fffe1ff */
[----:B------:R-:W-:Y:S01]  /*7250*/  UIADD3 UR10, UPT, UPT, -UR11, URZ, URZ ;  /* 0x000000ff0b0a7290 */ /* 0x000fe2000fffe1ff */
[----:B------:R-:W-:Y:S01]  /*7260*/  @!UP0 UMOV UR4, UR9 ;  /* 0x0000000900048c82 */ /* 0x000fe20008000000 */
[----:B------:R-:W-:Y:S02]  /*7270*/  UIADD3 UR9, UPT, UPT, -UR6, URZ, URZ ;  /* 0x000000ff06097290 */ /* 0x000fe4000fffe1ff */
[----:B------:R-:W-:Y:S02]  /*7280*/  @!UP0 USHF.R.U32.HI UR4, URZ, UR41, UR4 ;  /* 0x00000029ff048299 */ /* 0x000fe40008011604 */
[----:B------:R-:W-:Y:S02]  /*7290*/  UIMAD UR10, UR42, UR10, UR6 ;  /* 0x0000000a2a0a72a4 */ /* 0x000fe4000f8e0206 */
[----:B------:R-:W-:Y:S04]  /*72a0*/  @!UP0 USEL UR4, UR5, UR4, !UP2 ;  /* 0x0000000405048287 */ /* 0x000fe8000d000000 */
[----:B------:R-:W-:Y:S02]  /*72b0*/  @!UP0 UIMAD UR10, UR7, UR10, UR4 ;  /* 0x0000000a070a82a4 */ /* 0x000fe4000f8e0204 */
[----:B------:R-:W-:Y:S02]  /*72c0*/  @!UP0 UIADD3 UR11, UPT, UPT, UR11, -UR4, URZ ;  /* 0x800000040b0b8290 */ /* 0x000fe4000fffe0ff */
[----:B------:R-:W-:Y:S02]  /*72d0*/  UIMAD UR7, UR43, UR8, UR38 ;  /* 0x000000082b0772a4 */ /* 0x000fe4000f8e0226 */
[----:B------:R-:W-:Y:S02]  /*72e0*/  @!UP0 UIMAD UR6, UR11, UR42, UR5 ;  /* 0x0000002a0b0682a4 */ /* 0x000fe4000f8e0205 */
[----:B------:R-:W-:Y:S01]  /*72f0*/  UIMAD UR4, UR54, UR9, UR37 ;  /* 0x00000009360472a4 */ /* 0x000fe2000f8e0225 */
[----:B------:R-:W-:Y:S02]  /*7300*/  @!UP0 UMOV UR5, UR10 ;  /* 0x0000000a00058c82 */ /* 0x000fe40008000000 */
[----:B------:R-:W-:Y:S02]  /*7310*/  UIMAD UR38, UR5, UR43, UR7 ;  /* 0x0000002b052672a4 */ /* 0x000fe4000f8e0207 */
[----:B------:R-:W-:Y:S11]  /*7320*/  UIMAD UR37, UR6, UR54, UR4 ;  /* 0x00000036062572a4 */ /* 0x000ff6000f8e0204 */
[----:B------:R-:W-:Y:S01]  /*7330*/  @!UPT UIADD3 URZ, UPT, UPT, URZ, URZ, URZ ;  /* 0x000000fffffff290 */ /* 0x000fe2000fffe0ff */
.L_x_136:
[----:B------:R-:W-:Y:S01]  /*7340*/  UISETP.NE.AND UP0, UPT, UR39, 0x1, UPT ;  /* 0x000000012700788c */ /* 0x000fe2000bf05270 */
[----:B------:R-:W-:Y:S10]  /*7350*/  IADD3 R81, PT, PT, R81, 0x1, RZ ;  /* 0x0000000151517810 */ /* 0x000ff40007ffe0ff */
[----:B------:R-:W2:Y:S01]  /*7360*/  @!UP0 LDCU.128 UR12, c[0x0][0xb10] ;  /* 0x00016200ff0c87ac */ /* 0x000ea20008000c00 */
[----:B------:R-:W3:Y:S01]  /*7370*/  @!UP0 LDCU UR5, c[0x0][0xb0c] ;  /* 0x00016180ff0587ac */ /* 0x000ee20008000800 */
[----:B------:R-:W4:Y:S01]  /*7380*/  @!UP0 LDCU UR10, c[0x0][0xb20] ;  /* 0x00016400ff0a87ac */ /* 0x000f220008000800 */
[----:B--2---:R-:W-:Y:S02]  /*7390*/  UIMAD.WIDE.U32 UR8, UR38, UR12, URZ ;  /* 0x0000000c260872a5 */ /* 0x004fe4000f8e00ff */
[----:B------:R-:W-:Y:S02]  /*73a0*/  UIMAD.WIDE.U32 UR6, UR37, UR15, URZ ;  /* 0x0000000f250672a5 */ /* 0x000fe4000f8e00ff */
[----:B------:R-:W-:Y:S03]  /*73b0*/  @!UP0 UISETP.NE.AND UP1, UPT, UR14, 0x1, UPT ;  /* 0x000000010e00888c */ /* 0x000fe6000bf25270 */
[----:B------:R-:W-:Y:S01]  /*73c0*/  @!UP0 UMOV UR4, UR9 ;  /* 0x0000000900048c82 */ /* 0x000fe20008000000 */
[----:B---3--:R-:W-:Y:S02]  /*73d0*/  @!UP0 UISETP.NE.AND UP2, UPT, UR5, 0x1, UPT ;  /* 0x000000010500888c */ /* 0x008fe4000bf45270 */
[----:B------:R-:W-:Y:S01]  /*73e0*/  @!UP0 USHF.R.U32.HI UR4, URZ, UR13, UR4 ;  /* 0x0000000dff048299 */ /* 0x000fe20008011604 */
[----:B------:R-:W-:Y:S02]  /*73f0*/  @!UP0 UMOV UR6, UR7 ;  /* 0x0000000700068c82 */ /* 0x000fe40008000000 */
[----:B----4-:R-:W-:Y:S02]  /*7400*/  @!UP0 USHF.R.U32.HI UR6, URZ, UR10, UR6 ;  /* 0x0000000aff068299 */ /* 0x010fe40008011606 */
[----:B------:R-:W-:Y:S02]  /*7410*/  @!UP0 USEL UR7, UR38, UR4, !UP2 ;  /* 0x0000000426078287 */ /* 0x000fe4000d000000 */
[----:B------:R-:W-:Y:S04]  /*7420*/  @!UP0 USEL UR6, UR37, UR6, !UP1 ;  /* 0x0000000625068287 */ /* 0x000fe8000c800000 */
[----:B------:R-:W-:Y:S02]  /*7430*/  @!UP0 UIADD3 UR4, UPT, UPT, -UR7, UR6, URZ ;  /* 0x0000000607048290 */ /* 0x000fe4000fffe1ff */
[----:B------:R-:W-:Y:S02]  /*7440*/  @!UP0 UIADD3 UR6, UPT, UPT, UR7, -UR6, URZ ;  /* 0x8000000607068290 */ /* 0x000fe4000fffe0ff */
[----:B------:R-:W-:Y:S02]  /*7450*/  @!UP0 UIMAD UR38, UR4, UR5, UR38 ;  /* 0x00000005042682a4 */ /* 0x000fe4000f8e0226 */
[----:B------:R-:W-:Y:S02]  /*7460*/  @!UP0 UIMAD UR37, UR6, UR14, UR37 ;  /* 0x0000000e062582a4 */ /* 0x000fe4000f8e0225 */
[----:B------:R-:W-:Y:S09]  /*7470*/  ULOP3.LUT UP0, URZ, UR56, 0x1b0, URZ, 0xc0, !UPT ;  /* 0x000001b038ff7892 */ /* 0x000ff2000f80c0ff */
[----:B------:R-:W-:Y:S05]  /*7480*/  BRA.U !UP0, `(.L_x_137) ;  /* 0x0000000108407547 */ /* 0x000fea000b800000 */
[----:B------:R-:W2:Y:S01]  /*7490*/  LDCU.64 UR8, c[0x4][0x80] ;  /* 0x01001000ff0877ac */ /* 0x000ea20008000a00 */
[----:B------:R-:W-:Y:S01]  /*74a0*/  MOV R3, 0x0 ;  /* 0x0000000000037802 */ /* 0x000fe20000000f00 */
[----:B------:R-:W-:Y:S02]  /*74b0*/  HFMA2 R12, -RZ, RZ, 0, 5.9604644775390625e-08 ;  /* 0x00000001ff0c7431 */ /* 0x000fe400000001ff */
[----:B------:R-:W-:Y:S02]  /*74c0*/  IMAD.MOV.U32 R8, RZ, RZ, 0x70 ;  /* 0x00000070ff087424 */ /* 0x000fe400078e00ff */
[----:B------:R-:W-:Y:S01]  /*74d0*/  IMAD.MOV.U32 R13, RZ, RZ, RZ ;  /* 0x000000ffff0d7224 */ /* 0x000fe200078e00ff */
[----:B------:R-:W3:Y:S01]  /*74e0*/  LDCU.64 UR6, c[0x4][0x88] ;  /* 0x01001100ff0677ac */ /* 0x000ee20008000a00 */
[----:B------:R-:W4:Y:S01]  /*74f0*/  LDC.64 R2, c[0x4][R3] ;  /* 0x0100000003027b82 */ /* 0x000f220000000a00 */
[----:B------:R-:W1:Y:S01]  /*7500*/  LDCU.64 UR4, c[0x4][0x8] ;  /* 0x01000100ff0477ac */ /* 0x000e620008000a00 */
[----:B--2---:R-:W-:Y:S01]  /*7510*/  MOV R5, UR9 ;  /* 0x0000000900057c02 */ /* 0x004fe20008000f00 */
[----:B------:R-:W-:Y:S01]  /*7520*/  IMAD.U32 R4, RZ, RZ, UR8 ;  /* 0x00000008ff047e24 */ /* 0x000fe2000f8e00ff */
[----:B---3--:R-:W-:Y:S01]  /*7530*/  MOV R7, UR7 ;  /* 0x0000000700077c02 */ /* 0x008fe20008000f00 */
[----:B------:R-:W-:Y:S01]  /*7540*/  IMAD.U32 R6, RZ, RZ, UR6 ;  /* 0x00000006ff067e24 */ /* 0x000fe2000f8e00ff */
[----:B-1----:R-:W-:Y:S01]  /*7550*/  MOV R11, UR5 ;  /* 0x00000005000b7c02 */ /* 0x002fe20008000f00 */
[----:B------:R-:W-:Y:S02]  /*7560*/  IMAD.U32 R10, RZ, RZ, UR4 ;  /* 0x00000004ff0a7e24 */ /* 0x000fe4000f8e00ff */
[----:B------:R-:W-:Y:S07]  /*7570*/  LEPC R20, `(.L_x_137) ;  /* 0x000000001014794e */ /* 0x000fee0000000000 */
[----:B----45:R-:W-:Y:S05]  /*7580*/  CALL.ABS.NOINC R2 ;  /* 0x0000000002007343 */ /* 0x030fea0003c00000 */
.L_x_137:
[----:B------:R-:W-:Y:S01]  /*7590*/  LOP3.LUT P0, RZ, R85, 0x1b0, RZ, 0xc0, !PT ;  /* 0x000001b055ff7812 */ /* 0x000fe2000780c0ff */
[----:B------:R-:W-:Y:S11]  /*75a0*/  BSSY.RECONVERGENT B6, `(.L_x_138) ;  /* 0x0000013000067945 */ /* 0x000ff60003800200 */
[----:B------:R-:W-:Y:S01]  /*75b0*/  @!UPT UIADD3 URZ, UPT, UPT, URZ, URZ, URZ ;  /* 0x000000fffffff290 */ /* 0x000fe2000fffe0ff */
[----:B------:R-:W-:Y:S05]  /*75c0*/  @!P0 BRA `(.L_x_139) ;  /* 0x0000000000408947 */ /* 0x000fea0003800000 */
        /* <DEDUP_REMOVED lines=16> */
.L_x_139:
[----:B------:R-:W-:Y:S05]  /*76d0*/  BSYNC.RECONVERGENT B6 ;  /* 0x0000000000067941 */ /* 0x000fea0003800200 */
.L_x_138:
[----:B------:R-:W-:Y:S01]  /*76e0*/  ISETP.NE.U32.AND P3, PT, R74, RZ, PT ;  /* 0x000000ff4a00720c */ /* 0x000fe20003f65070 */
[----:B------:R-:W-:Y:S01]  /*76f0*/  UISETP.NE.AND UP1, UPT, UR61, URZ, UPT ;  /* 0x000000ff3d00728c */ /* 0x000fe2000bf25270 */
[----:B------:R-:W-:Y:S02]  /*7700*/  ISETP.NE.U32.AND P4, PT, R70, RZ, PT ;  /* 0x000000ff4600720c */ /* 0x000fe40003f85070 */
[----:B------:R-:W-:Y:S02]  /*7710*/  ISETP.NE.AND.EX P3, PT, R75, RZ, PT, P3 ;  /* 0x000000ff4b00720c */ /* 0x000fe40003f65330 */
[----:B------:R-:W-:Y:S02]  /*7720*/  PLOP3.LUT P1, PT, PT, PT, PT, 0x8, 0x80 ;  /* 0x000000000080781c */ /* 0x000fe40003f2e170 */
[----:B------:R-:W-:Y:S02]  /*7730*/  PLOP3.LUT P0, PT, PT, PT, UP1, 0x80, 0x8 ;  /* 0x000000000008781c */ /* 0x000fe40003f0f018 */
[----:B------:R-:W-:Y:S02]  /*7740*/  ISETP.NE.AND.EX P4, PT, R71, RZ, PT, P4 ;  /* 0x000000ff4700720c */ /* 0x000fe40003f85340 */
[----:B------:R-:W2:Y:S09]  /*7750*/  @UP1 LDCU.64 UR4, c[0x0][0x888] ;  /* 0x00011100ff0417ac */ /* 0x000eb20008000a00 */
[----:B------:R-:W-:Y:S01]  /*7760*/  @P0 PLOP3.LUT P1, PT, P3, PT, PT, 0x80, 0x8 ;  /* 0x000000000008081c */ /* 0x000fe20001f2f070 */
[----:B--2---:R-:W-:Y:S04]  /*7770*/  @UP1 UISETP.NE.U32.AND UP0, UPT, UR4, URZ, UPT ;  /* 0x000000ff0400128c */ /* 0x004fe8000bf05070 */
[----:B------:R-:W-:Y:S04]  /*7780*/  @UP1 UISETP.NE.AND.EX UP0, UPT, UR5, URZ, UPT, UP0 ;  /* 0x000000ff0500128c */ /* 0x000fe8000bf05300 */
[----:B------:R-:W-:Y:S01]  /*7790*/  @UP1 USEL UR4, URZ, 0xffffffff, UP0 ;  /* 0xffffffffff041887 */ /* 0x000fe20008000000 */
[----:B------:R-:W-:Y:S11]  /*77a0*/  @!P3 BRA `(.L_x_140) ;  /* 0x000000000030b947 */ /* 0x000ff60003800000 */
[----:B------:R-:W-:Y:S01]  /*77b0*/  ISETP.NE.U32.AND P2, PT, R72, RZ, PT ;  /* 0x000000ff4800720c */ /* 0x000fe20003f45070 */
[----:B------:R-:W2:Y:S01]  /*77c0*/  LDCU.64 UR6, c[0x0][0x358] ;  /* 0x00006b00ff0677ac */ /* 0x000ea20008000a00 */
[----:B------:R-:W-:Y:S02]  /*77d0*/  IMAD.MOV.U32 R79, RZ, RZ, 0x1 ;  /* 0x00000001ff4f7424 */ /* 0x000fe400078e00ff */
[----:B------:R-:W-:Y:S11]  /*77e0*/  ISETP.NE.AND.EX P2, PT, R73, RZ, PT, P2 ;  /* 0x000000ff4900720c */ /* 0x000ff60003f45320 */
[----:B------:R-:W-:Y:S02]  /*77f0*/  @!UPT UIADD3 URZ, UPT, UPT, URZ, URZ, URZ ;  /* 0x000000fffffff290 */ /* 0x000fe4000fffe0ff */
[----:B------:R-:W3:Y:S01]  /*7800*/  @P2 LDC.64 R2, c[0x0][0x888] ;  /* 0x00022200ff022b82 */ /* 0x000ee20000000a00 */
[----:B-1----:R-:W-:Y:S04]  /*7810*/  @P2 IMAD R0, R74, UR36, RZ ;  /* 0x000000244a002c24 */ /* 0x002fe8000f8e02ff */
[----:B---3--:R-:W-:Y:S04]  /*7820*/  @P2 IMAD.WIDE R2, R0, 0x4, R2 ;  /* 0x0000000400022825 */ /* 0x008fe800078e0202 */
[----:B------:R-:W-:Y:S01]  /*7830*/  HFMA2 R0, -RZ, RZ, 0, 5.9604644775390625e-08 ;  /* 0x00000001ff007431 */ /* 0x000fe200000001ff */
[----:B--2--5:R2:W5:Y:S04]  /*7840*/  @P2 LDG.E R39, desc[UR6][R2.64] ;  /* 0x0000000602272981 */ /* 0x024568000c1e1900 */
[----:B------:R-:W-:Y:S01]  /*7850*/  @!P2 PRMT R79, R0, 0x7610, R79 ;  /* 0x00007610004fa816 */ /* 0x000fe2000000004f */
[----:B--2---:R-:W3:Y:S06]  /*7860*/  @!P2 LDC R39, c[0x0][0x880] ;  /* 0x00022000ff27ab82 */ /* 0x004eec0000000800 */
.L_x_140:
[----:B------:R-:W-:Y:S05]  /*7870*/  @!P4 BRA `(.L_x_141) ;  /* 0x000000000024c947 */ /* 0x000fea0003800000 */
[----:B------:R-:W-:Y:S01]  /*7880*/  ISETP.NE.U32.AND P2, PT, R68, RZ, PT ;  /* 0x000000ff4400720c */ /* 0x000fe20003f45070 */
[----:B------:R-:W2:Y:S03]  /*7890*/  LDCU.64 UR6, c[0x0][0x358] ;  /* 0x00006b00ff0677ac */ /* 0x000ea60008000a00 */
[----:B------:R-:W-:Y:S11]  /*78a0*/  ISETP.NE.AND.EX P2, PT, R69, RZ, PT, P2 ;  /* 0x000000ff4500720c */ /* 0x000ff60003f45320 */
[----:B------:R-:W-:Y:S02]  /*78b0*/  @!UPT UIADD3 URZ, UPT, UPT, URZ, URZ, URZ ;  /* 0x000000fffffff290 */ /* 0x000fe4000fffe0ff */
[----:B------:R-:W4:Y:S01]  /*78c0*/  @P2 LDC.64 R2, c[0x0][0x8a8] ;  /* 0x00022a00ff022b82 */ /* 0x000f220000000a00 */
[----:B-1----:R-:W-:Y:S04]  /*78d0*/  @P2 IMAD R0, R70, UR36, RZ ;  /* 0x0000002446002c24 */ /* 0x002fe8000f8e02ff */
[----:B----4-:R-:W-:Y:S05]  /*78e0*/  @P2 IMAD.WIDE R2, R0, 0x4, R2 ;  /* 0x0000000400022825 */ /* 0x010fea00078e0202 */
[----:B--2--5:R2:W5:Y:S02]  /*78f0*/  @P2 LDG.E R38, desc[UR6][R2.64] ;  /* 0x0000000602262981 */ /* 0x024564000c1e1900 */
[----:B--2---:R-:W4:Y:S02]  /*7900*/  @!P2 LDC R38, c[0x0][0x8a0] ;  /* 0x00022800ff26ab82 */ /* 0x004f240000000800 */
.L_x_141:
[----:B---3-5:R-:W-:Y:S01]  /*7910*/  @P0 FSETP.NEU.AND P4, PT, R39, RZ, PT ;  /* 0x000000ff2700020b */ /* 0x028fe20003f8d000 */
[----:B-1----:R-:W-:Y:S01]  /*7920*/  IMAD.U32 R0, RZ, RZ, UR4 ;  /* 0x00000004ff007e24 */ /* 0x002fe2000f8e00ff */
[----:B------:R-:W-:Y:S01]  /*7930*/  @P0 LOP3.LUT P2, RZ, R79, 0xff, RZ, 0xc0, !PT ;  /* 0x000000ff4fff0812 */ /* 0x000fe2000784c0ff */
[----:B------:R-:W-:Y:S01]  /*7940*/  BSSY B1, `(.L_x_142) ;  /* 0x0000039000017945 */ /* 0x000fe20003800000 */
[----:B------:R-:W-:Y:S02]  /*7950*/  @P0 SEL R2, RZ, 0xffffffff, P4 ;  /* 0xffffffffff020807 */ /* 0x000fe40002000000 */
[----:B------:R-:W-:Y:S02]  /*7960*/  CS2R R66, SRZ ;  /* 0x0000000000427805 */ /* 0x000fe4000001ff00 */
[----:B------:R-:W-:Y:S02]  /*7970*/  LEA R22, R36, UR44, 0x3 ;  /* 0x0000002c24167c11 */ /* 0x000fe4000f8e18ff */
[----:B------:R-:W-:Y:S02]  /*7980*/  CS2R R64, SRZ ;  /* 0x0000000000407805 */ /* 0x000fe4000001ff00 */
[----:B------:R-:W-:Y:S02]  /*7990*/  @P1 SEL R2, R0, R2, !P2 ;  /* 0x0000000200021207 */ /* 0x000fe40005000000 */
[----:B------:R-:W-:Y:S02]  /*79a0*/  CS2R R18, SRZ ;  /* 0x0000000000127805 */ /* 0x000fe4000001ff00 */
[----:B------:R-:W-:Y:S02]  /*79b0*/  SHF.L.U32 R3, R84, 0x1f, RZ ;  /* 0x0000001f54037819 */ /* 0x000fe400000006ff */
[----:B------:R-:W-:Y:S02]  /*79c0*/  CS2R R16, SRZ ;  /* 0x0000000000107805 */ /* 0x000fe4000001ff00 */
[----:B------:R-:W-:Y:S02]  /*79d0*/  @P0 LOP3.LUT R2, R2, 0x1, RZ, 0xc0, !PT ;  /* 0x0000000102020812 */ /* 0x000fe400078ec0ff */
[----:B------:R-:W-:Y:S02]  /*79e0*/  PLOP3.LUT P5, PT, PT, PT, PT, 0x8, 0x80 ;  /* 0x000000000080781c */ /* 0x000fe40003fae170 */
[----:B------:R-:W-:Y:S02]  /*79f0*/  ISETP.NE.U32.OR P1, PT, R2, 0x1, !P0 ;  /* 0x000000010200780c */ /* 0x000fe40004725470 */
[----:B------:R-:W-:Y:S11]  /*7a00*/  LEA.HI R2, R36, R36, RZ, 0x1 ;  /* 0x0000002424027211 */ /* 0x000ff600078f08ff */
[----:B------:R-:W-:Y:S04]  /*7a10*/  @P1 SHF.L.U32 R0, R82, 0x1f, RZ ;  /* 0x0000001f52001819 */ /* 0x000fe800000006ff */
[----:B------:R1:W2:Y:S01]  /*7a20*/  @P1 SYNCS.PHASECHK.TRANS64.TRYWAIT P0, [UR44+0x360], R0 ;  /* 0x00036000ff0015a7 */ /* 0x0002a2000800112c */
[----:B------:R3:W3:Y:S01]  /*7a30*/  SYNCS.PHASECHK.TRANS64.TRYWAIT P4, [R22+URZ+0x3a0], R3 ;  /* 0x0003a003160075a7 */ /* 0x0006e200080811ff */
[C---:B-1----:R-:W-:Y:S01]  /*7a40*/  IMAD.SHL.U32 R0, R2.reuse, 0x20, RZ ;  /* 0x0000002002007824 */ /* 0x042fe200078e00ff */
[----:B------:R-:W-:Y:S04]  /*7a50*/  LOP3.LUT R2, R2, 0xffe, RZ, 0xc0, !PT ;  /* 0x00000ffe02027812 */ /* 0x000fe800078ec0ff */
[----:B------:R-:W-:Y:S01]  /*7a60*/  LOP3.LUT R0, R0, 0xffffffc0, RZ, 0xc0, !PT ;  /* 0xffffffc000007812 */ /* 0x000fe200078ec0ff */
[----:B------:R-:W-:Y:S04]  /*7a70*/  IMAD.IADD R2, R36, 0x1, -R2 ;  /* 0x0000000124027824 */ /* 0x000fe800078e0a02 */
[----:B------:R-:W-:Y:S04]  /*7a80*/  IMAD.IADD R0, R37, 0x1, R0 ;  /* 0x0000000125007824 */ /* 0x000fe800078e0200 */
[----:B------:R-:W-:Y:S01]  /*7a90*/  IMAD R2, R2, 0x100000, R0 ;  /* 0x0010000002027824 */ /* 0x000fe200078e0200 */
[----:B--2---:R-:W-:Y:S01]  /*7aa0*/  @P1 PLOP3.LUT P5, PT, P0, PT, PT, 0x8, 0x80 ;  /* 0x000000000080181c */ /* 0x004fe200007ae170 */
[----:B------:R-:W-:Y:S01]  /*7ab0*/  @!UPT UIADD3 URZ, UPT, UPT, URZ, URZ, URZ ;  /* 0x000000fffffff290 */ /* 0x000fe2000fffe0ff */
[----:B---3--:R-:W-:Y:S11]  /*7ac0*/  @!P1 BRA `(.L_x_143) ;  /* 0x0000000000809947 */ /* 0x008ff60003800000 */
[----:B------:R-:W-:Y:S01]  /*7ad0*/  ISETP.NE.U32.AND P0, PT, RZ, UR58, PT ;  /* 0x0000003aff007c0c */ /* 0x000fe2000bf05070 */
[----:B------:R-:W-:Y:S01]  /*7ae0*/  BSSY B0, `(.L_x_144) ;  /* 0x0000012000007945 */ /* 0x000fe20003800000 */
[----:B------:R-:W-:Y:S02]  /*7af0*/  FSETP.NEU.AND P2, PT, R39, RZ, PT ;  /* 0x000000ff2700720b */ /* 0x000fe40003f4d000 */
[----:B------:R-:W-:Y:S02]  /*7b00*/  CS2R R18, SRZ ;  /* 0x0000000000127805 */ /* 0x000fe4000001ff00 */
[----:B------:R-:W-:Y:S02]  /*7b10*/  ISETP.NE.AND.EX P0, PT, RZ, UR59, PT, P0 ;  /* 0x0000003bff007c0c */ /* 0x000fe4000bf05300 */
[----:B------:R-:W-:Y:S02]  /*7b20*/  CS2R R16, SRZ ;  /* 0x0000000000107805 */ /* 0x000fe4000001ff00 */
[----:B------:R-:W-:Y:S02]  /*7b30*/  LOP3.LUT P1, RZ, R79, 0xff, RZ, 0xc0, !PT ;  /* 0x000000ff4fff7812 */ /* 0x000fe4000782c0ff */
[----:B------:R-:W-:Y:S02]  /*7b40*/  CS2R R66, SRZ ;  /* 0x0000000000427805 */ /* 0x000fe4000001ff00 */
[----:B------:R-:W-:Y:S02]  /*7b50*/  SEL R0, RZ, 0xffffffff, P2 ;  /* 0xffffffffff007807 */ /* 0x000fe40001000000 */
[----:B------:R-:W-:Y:S02]  /*7b60*/  CS2R R64, SRZ ;  /* 0x0000000000407805 */ /* 0x000fe4000001ff00 */
[----:B------:R-:W-:Y:S04]  /*7b70*/  SEL R4, RZ, 0xffffffff, P0 ;  /* 0xffffffffff047807 */ /* 0x000fe80000000000 */
[----:B------:R-:W-:Y:S04]  /*7b80*/  @P3 SEL R0, R4, R0, !P1 ;  /* 0x0000000004003207 */ /* 0x000fe80004800000 */
[----:B------:R-:W-:Y:S04]  /*7b90*/  LOP3.LUT R0, R0, 0x1, RZ, 0xc0, !PT ;  /* 0x0000000100007812 */ /* 0x000fe800078ec0ff */
[----:B------:R-:W-:Y:S01]  /*7ba0*/  ISETP.NE.U32.AND P0, PT, R0, 0x1, PT ;  /* 0x000000010000780c */ /* 0x000fe20003f05070 */
[----:B------:R-:W-:Y:S01]  /*7bb0*/  @!UPT UIADD3 URZ, UPT, UPT, URZ, URZ, URZ ;  /* 0x000000fffffff290 */ /* 0x000fe2000fffe0ff */
[----:B------:R-:W-:Y:S11]  /*7bc0*/  @!P5 BRA `(.L_x_145) ;  /* 0x00000000000cd947 */ /* 0x000ff60003800000 */
[----:B------:R-:W-:Y:S04]  /*7bd0*/  SHF.L.U32 R4, R82, 0x1f, RZ ;  /* 0x0000001f52047819 */ /* 0x000fe800000006ff */
[----:B------:R-:W1:Y:S02]  /*7be0*/  SYNCS.PHASECHK.TRANS64.TRYWAIT P1, [UR44+0x360], R4 ;  /* 0x00036004ff0075a7 */ /* 0x000e64000802112c */
[----:B-1----:R-:W-:Y:S05]  /*7bf0*/  @!P1 BRA `(.L_x_146) ;  /* 0x0000002800009947 */ /* 0x002fea0003800000 */
.L_x_145:
[----:B------:R-:W-:Y:S05]  /*7c00*/  BSYNC B0 ;  /* 0x0000000000007941 */ /* 0x000fea0003800000 */
.L_x_144:
[----:B------:R2:W3:Y:S01]  /*7c10*/  @P0 LDS.128 R16, [R78+UR44+0x600] ;  /* 0x0006002c4e100984 */ /* 0x0004e20008000c00 */
[----:B------:R-:W-:Y:S01]  /*7c20*/  UIADD3 UR4, UPT, UPT, UR44, 0x368, URZ ;  /* 0x000003682c047890 */ /* 0x000fe2000fffe0ff */
[----:B------:R-:W-:Y:S02]  /*7c30*/  LOP3.LUT R82, R82, 0x1, RZ, 0x3c, !PT ;  /* 0x0000000152527812 */ /* 0x000fe400078e3cff */
[----:B------:R2:W1:Y:S01]  /*7c40*/  @P0 LDS.128 R64, [R77+0x10] ;  /* 0x000010004d400984 */ /* 0x0004620000000c00 */
[----:B------:R-:W-:Y:S01]  /*7c50*/  UPRMT UR4, UR48, 0x654, UR4 ;  /* 0x0000065430047896 */ /* 0x000fe20008000004 */
[----:B------:R-:W-:Y:S01]  /*7c60*/  @!PT LDS RZ, [RZ] ;  /* 0x00000000fffff984 */ /* 0x000fe20000000800 */
[----:B------:R-:W-:Y:S01]  /*7c70*/  @!PT LDS RZ, [RZ] ;  /* 0x00000000fffff984 */ /* 0x000fe20000000800 */
[----:B------:R-:W-:Y:S01]  /*7c80*/  @!PT LDS RZ, [RZ] ;  /* 0x00000000fffff984 */ /* 0x000fe20000000800 */
[----:B------:R-:W-:Y:S01]  /*7c90*/  @!PT LDS RZ, [RZ] ;  /* 0x00000000fffff984 */ /* 0x000fe20000000800 */
[----:B------:R5:W-:Y:S06]  /*7ca0*/  MEMBAR.ALL.CTA ;  /* 0x0000000000007992 */ /* 0x000bec0000008000 */
[----:B-----5:R-:W5:Y:S02]  /*7cb0*/  FENCE.VIEW.ASYNC.S ;  /* 0x00000000000073c6 */ /* 0x020f640000000000 */
[----:B-----5:R-:W-:Y:S03]  /*7cc0*/  SYNCS.ARRIVE.TRANS64.RED.A1T0 RZ, [UR4], RZ ;  /* 0x000000ffffff79a7 */ /* 0x020fe60008100404 */
.L_x_143:
[----:B------:R-:W-:Y:S05]  /*7cd0*/  BSYNC B1 ;  /* 0x0000000000017941 */ /* 0x000fea0003800000 */
.L_x_142:
[----:B-1----:R-:W-:Y:S04]  /*7ce0*/  SHF.R.U32.HI R0, RZ, 0x15, R2 ;  /* 0x00000015ff007819 */ /* 0x002fe80000011602 */
[----:B------:R-:W-:Y:S01]  /*7cf0*/  LOP3.LUT P0, RZ, R0, 0x3, R80, 0x48, !PT ;  /* 0x0000000300ff7812 */ /* 0x000fe20007804850 */
[----:B------:R-:W-:Y:S01]  /*7d00*/  @!UPT UIADD3 URZ, UPT, UPT, URZ, URZ, URZ ;  /* 0x000000fffffff290 */ /* 0x000fe2000fffe0ff */
[----:B------:R-:W-:Y:S11]  /*7d10*/  @P4 BRA `(.L_x_147) ;  /* 0x0000000000084947 */ /* 0x000ff60003800000 */
[----:B------:R-:W1:Y:S02]  /*7d20*/  SYNCS.PHASECHK.TRANS64.TRYWAIT P1, [R22+URZ+0x3a0], R3 ;  /* 0x0003a003160075a7 */ /* 0x000e6400080211ff */
[----:B-1----:R-:W-:Y:S05]  /*7d30*/  @!P1 BRA `(.L_x_148) ;  /* 0x0000002400c89947 */ /* 0x002fea0003800000 */
.L_x_147:
[----:B------:R-:W-:Y:S05]  /*7d40*/  @!P0 BRA `(.L_x_149) ;  /* 0x0000000000408947 */ /* 0x000fea0003800000 */
[----:B------:R-:W1:Y:S01]  /*7d50*/  LDCU.64 UR8, c[0x4][0x70] ;  /* 0x01000e00ff0877ac */ /* 0x000e620008000a00 */
[----:B------:R-:W-:Y:S01]  /*7d60*/  MOV R15, 0x0 ;  /* 0x00000000000f7802 */ /* 0x000fe20000000f00 */
[----:B------:R-:W-:Y:S02]  /*7d70*/  HFMA2 R12, -RZ, RZ, 0, 5.9604644775390625e-08 ;  /* 0x00000001ff0c7431 */ /* 0x000fe400000001ff */
[----:B------:R-:W-:Y:S02]  /*7d80*/  IMAD.MOV.U32 R8, RZ, RZ, 0x192 ;  /* 0x00000192ff087424 */ /* 0x000fe400078e00ff */
[----:B------:R-:W-:Y:S01]  /*7d90*/  IMAD.MOV.U32 R13, RZ, RZ, RZ ;  /* 0x000000ffff0d7224 */ /* 0x000fe200078e00ff */
[----:B------:R-:W5:Y:S01]  /*7da0*/  LDCU.64 UR6, c[0x4][0x78] ;  /* 0x01000f00ff0677ac */ /* 0x000f620008000a00 */
[----:B------:R-:W2:Y:S01]  /*7db0*/  LDC.64 R14, c[0x4][R15] ;  /* 0x010000000f0e7b82 */ /* 0x000ea20000000a00 */
[----:B------:R-:W3:Y:S01]  /*7dc0*/  LDCU.64 UR4, c[0x4][0x10] ;  /* 0x01000200ff0477ac */ /* 0x000ee20008000a00 */
[----:B-1----:R-:W-:Y:S01]  /*7dd0*/  MOV R5, UR9 ;  /* 0x0000000900057c02 */ /* 0x002fe20008000f00 */
[----:B------:R-:W-:Y:S01]  /*7de0*/  IMAD.U32 R4, RZ, RZ, UR8 ;  /* 0x00000008ff047e24 */ /* 0x000fe2000f8e00ff */
[----:B-----5:R-:W-:Y:S01]  /*7df0*/  MOV R7, UR7 ;  /* 0x0000000700077c02 */ /* 0x020fe20008000f00 */
[----:B------:R-:W-:Y:S01]  /*7e00*/  IMAD.U32 R6, RZ, RZ, UR6 ;  /* 0x00000006ff067e24 */ /* 0x000fe2000f8e00ff */
[----:B---3--:R-:W-:Y:S01]  /*7e10*/  MOV R11, UR5 ;  /* 0x00000005000b7c02 */ /* 0x008fe20008000f00 */
[----:B------:R-:W-:Y:S02]  /*7e20*/  IMAD.U32 R10, RZ, RZ, UR4 ;  /* 0x00000004ff0a7e24 */ /* 0x000fe4000f8e00ff */
[----:B------:R-:W-:Y:S07]  /*7e30*/  LEPC R20, `(.L_x_149) ;  /* 0x000000001014794e */ /* 0x000fee0000000000 */
[----:B--2-4-:R-:W-:Y:S05]  /*7e40*/  CALL.ABS.NOINC R14 ;  /* 0x000000000e007343 */ /* 0x014fea0003c00000 */
.L_x_149:
[----:B------:R-:W-:Y:S01]  /*7e50*/  LOP3.LUT P0, RZ, R76, 0x60, RZ, 0xc0, !PT ;  /* 0x000000604cff7812 */ /* 0x000fe2000780c0ff */
[----:B------:R-:W-:Y:S05]  /*7e60*/  WARPSYNC.ALL ;  /* 0x0000000000007948 */ /* 0x000fea0003800000 */
[----:B------:R-:W-:Y:S01]  /*7e70*/  R2UR UR4, R2 ;  /* 0x00000000020472ca */ /* 0x000fe200000e0000 */
[----:B------:R-:W-:Y:S01]  /*7e80*/  BSSY.RECONVERGENT B0, `(.L_x_150) ;  /* 0x000009f000007945 */ /* 0x000fe20003800200 */
[-C--:B---3--:R-:W-:Y:S02]  /*7e90*/  F2FP.F16.E4M3.UNPACK_B R2, R16.reuse ;  /* 0x00000010ff02723e */ /* 0x088fe400020006ff */
[----:B------:R-:W-:Y:S02]  /*7ea0*/  F2FP.F16.E4M3.UNPACK_B R16, R16.H1 ;  /* 0x00000010ff10723e */ /* 0x000fe400030006ff */
[----:B------:R-:W-:Y:S01]  /*7eb0*/  R2UR UR5, R22 ;  /* 0x00000000160572ca */ /* 0x000fe200000e0000 */
[----:B------:R-:W-:Y:S01]  /*7ec0*/  HADD2.F32 R0, -RZ, R2.H0_H0 ;  /* 0x20000002ff007230 */ /* 0x000fe20000004100 */
[-C--:B------:R-:W-:Y:S01]  /*7ed0*/  F2FP.F16.E4M3.UNPACK_B R42, R17.reuse ;  /* 0x00000011ff2a723e */ /* 0x080fe200020006ff */
[--C-:B------:R-:W-:Y:S01]  /*7ee0*/  HADD2.F32 R3, -RZ, R16.reuse.H0_H0 ;  /* 0x20000010ff037230 */ /* 0x100fe20000004100 */
[----:B------:R-:W-:Y:S01]  /*7ef0*/  F2FP.F16.E4M3.UNPACK_B R44, R17.H1 ;  /* 0x00000011ff2c723e */ /* 0x000fe200030006ff */
[----:B------:R-:W-:Y:S01]  /*7f00*/  HADD2.F32 R40, -RZ, R16.H1_H1 ;  /* 0x30000010ff287230 */ /* 0x000fe20000004100 */
[-C--:B------:R-:W-:Y:S01]  /*7f10*/  F2FP.F16.E4M3.UNPACK_B R46, R18.reuse ;  /* 0x00000012ff2e723e */ /* 0x080fe200020006ff */
[----:B------:R-:W-:Y:S01]  /*7f20*/  HADD2.F32 R2, -RZ, R2.H1_H1 ;  /* 0x30000002ff027230 */ /* 0x000fe20000004100 */
[----:B------:R-:W-:Y:S01]  /*7f30*/  F2FP.F16.E4M3.UNPACK_B R48, R18.H1 ;  /* 0x00000012ff30723e */ /* 0x000fe200030006ff */
[--C-:B------:R-:W-:Y:S01]  /*7f40*/  HADD2.F32 R41, -RZ, R42.reuse.H0_H0 ;  /* 0x2000002aff297230 */ /* 0x100fe20000004100 */
[-C--:B------:R-:W-:Y:S01]  /*7f50*/  F2FP.F16.E4M3.UNPACK_B R50, R19.reuse ;  /* 0x00000013ff32723e */ /* 0x080fe200020006ff */
[----:B------:R-:W-:Y:S01]  /*7f60*/  HADD2.F32 R42, -RZ, R42.H1_H1 ;  /* 0x3000002aff2a7230 */ /* 0x000fe20000004100 */
[----:B------:R-:W-:Y:S01]  /*7f70*/  F2FP.F16.E4M3.UNPACK_B R52, R19.H1 ;  /* 0x00000013ff34723e */ /* 0x000fe200030006ff */
[----:B------:R-:W-:Y:S01]  /*7f80*/  HADD2.F32 R43, -RZ, R44.H0_H0 ;  /* 0x2000002cff2b7230 */ /* 0x000fe20000004100 */
[----:B------:R-:W-:Y:S01]  /*7f90*/  LDTM.16dp32bit_t0_t15.x32 R4, tmem[UR4] ;  /* 0x00000004000479ee */ /* 0x000fe20008a80000 */
[----:B------:R-:W1:Y:S01]  /*7fa0*/  LDTM.16dp32bit_t16_t31.x32 R4, tmem[UR4+0x20] ;  /* 0x00002004000479ee */ /* 0x000e620008aa0000 */
[----:B------:R-:W-:Y:S01]  /*7fb0*/  NOP ;  /* 0x0000000000007918 */ /* 0x000fe20000000000 */
[----:B------:R-:W-:Y:S01]  /*7fc0*/  UIADD3 UR4, UPT, UPT, UR5, 0x3c0, URZ ;  /* 0x000003c005047890 */ /* 0x000fe2000fffe0ff */
[--C-:B------:R-:W-:Y:S01]  /*7fd0*/  HADD2.F32 R45, -RZ, R46.reuse.H0_H0 ;  /* 0x2000002eff2d7230 */ /* 0x100fe20000004100 */
[----:B------:R-:W-:Y:S01]  /*7fe0*/  F2FP.F16.E4M3.UNPACK_B R54, R64 ;  /* 0x00000040ff36723e */ /* 0x000fe200020006ff */
[----:B------:R-:W-:Y:S01]  /*7ff0*/  HADD2.F32 R46, -RZ, R46.H1_H1 ;  /* 0x3000002eff2e7230 */ /* 0x000fe20000004100 */
[----:B------:R-:W-:Y:S01]  /*8000*/  UPRMT UR4, UR48, 0x654, UR4 ;  /* 0x0000065430047896 */ /* 0x000fe20008000004 */
[--C-:B------:R-:W-:Y:S01]  /*8010*/  HADD2.F32 R49, -RZ, R50.reuse.H0_H0 ;  /* 0x20000032ff317230 */ /* 0x100fe20000004100 */
[-C--:B------:R-:W-:Y:S01]  /*8020*/  F2FP.F16.E4M3.UNPACK_B R58, R65.reuse ;  /* 0x00000041ff3a723e */ /* 0x080fe200020006ff */
[----:B------:R-:W-:Y:S01]  /*8030*/  HADD2.F32 R50, -RZ, R50.H1_H1 ;  /* 0x30000032ff327230 */ /* 0x000fe20000004100 */
[----:B------:R-:W-:Y:S01]  /*8040*/  F2FP.F16.E4M3.UNPACK_B R62, R66 ;  /* 0x00000042ff3e723e */ /* 0x000fe200020006ff */
[--C-:B------:R-:W-:Y:S01]  /*8050*/  HADD2.F32 R53, -RZ, R54.reuse.H0_H0 ;  /* 0x20000036ff357230 */ /* 0x100fe20000004100 */
[----:B------:R-:W-:Y:S01]  /*8060*/  F2FP.F16.E4M3.UNPACK_B R56, R64.H1 ;  /* 0x00000040ff38723e */ /* 0x000fe200030006ff */
[----:B------:R-:W-:Y:S01]  /*8070*/  HADD2.F32 R54, -RZ, R54.H1_H1 ;  /* 0x30000036ff367230 */ /* 0x000fe20000004100 */
[----:B------:R-:W-:Y:S01]  /*8080*/  F2FP.F16.E4M3.UNPACK_B R60, R65.H1 ;  /* 0x00000041ff3c723e */ /* 0x000fe200030006ff */
[----:B-1----:R-:W-:Y:S01]  /*8090*/  SYNCS.ARRIVE.TRANS64.RED.A1T0 RZ, [UR4], RZ ;  /* 0x000000ffffff79a7 */ /* 0x002fe20008100404 */
[--C-:B------:R-:W-:Y:S01]  /*80a0*/  HADD2.F32 R57, -RZ, R58.reuse.H0_H0 ;  /* 0x2000003aff397230 */ /* 0x100fe20000004100 */
[-C--:B------:R-:W-:Y:S01]  /*80b0*/  F2FP.F16.E4M3.UNPACK_B R65, R67.reuse ;  /* 0x00000043ff41723e */ /* 0x080fe200020006ff */
[----:B------:R-:W-:Y:S01]  /*80c0*/  HADD2.F32 R58, -RZ, R58.H1_H1 ;  /* 0x3000003aff3a7230 */ /* 0x000fe20000004100 */
[----:B------:R-:W-:Y:S01]  /*80d0*/  F2FP.F16.E4M3.UNPACK_B R64, R66.H1 ;  /* 0x00000042ff40723e */ /* 0x000fe200030006ff */
[--C-:B------:R-:W-:Y:S01]  /*80e0*/  HADD2.F32 R61, -RZ, R62.reuse.H0_H0 ;  /* 0x2000003eff3d7230 */ /* 0x100fe20000004100 */
[----:B------:R-:W-:Y:S01]  /*80f0*/  F2FP.F16.E4M3.UNPACK_B R67, R67.H1 ;  /* 0x00000043ff43723e */ /* 0x000fe200030006ff */
[----:B------:R-:W-:Y:S01]  /*8100*/  HADD2.F32 R62, -RZ, R62.H1_H1 ;  /* 0x3000003eff3e7230 */ /* 0x000fe20000004100 */
[----:B------:R-:W-:Y:S01]  /*8110*/  IADD3 R36, PT, PT, R36, 0x1, RZ ;  /* 0x0000000124247810 */ /* 0x000fe20007ffe0ff */
[C---:B----4-:R-:W-:Y:S01]  /*8120*/  FMUL R4, R38.reuse, R4 ;  /* 0x0000000426047220 */ /* 0x050fe20000400000 */
[C---:B------:R-:W-:Y:S01]  /*8130*/  FMUL R5, R38.reuse, R5 ;  /* 0x0000000526057220 */ /* 0x040fe20000400000 */
[C---:B------:R-:W-:Y:S01]  /*8140*/  FMUL R8, R38.reuse, R8 ;  /* 0x0000000826087220 */ /* 0x040fe20000400000 */
[C---:B------:R-:W-:Y:S01]  /*8150*/  FMUL R9, R38.reuse, R9 ;  /* 0x0000000926097220 */ /* 0x040fe20000400000 */
[C---:B------:R-:W-:Y:S01]  /*8160*/  FFMA R4, R39.reuse, R0, R4 ;  /* 0x0000000027047223 */ /* 0x040fe20000000004 */
[C---:B------:R-:W-:Y:S01]  /*8170*/  FFMA R5, R39.reuse, R2, R5 ;  /* 0x0000000227057223 */ /* 0x040fe20000000005 */
[C---:B------:R-:W-:Y:S01]  /*8180*/  FMUL R12, R38.reuse, R12 ;  /* 0x0000000c260c7220 */ /* 0x040fe20000400000 */
        /* <DEDUP_REMOVED lines=10> */
[----:B------:R-:W-:Y:S02]  /*8230*/  HADD2.F32 R44, -RZ, R44.H1_H1 ;  /* 0x3000002cff2c7230 */ /* 0x000fe40000004100 */
[C---:B------:R-:W-:Y:S01]  /*8240*/  FMUL R10, R38.reuse, R10 ;  /* 0x0000000a260a7220 */ /* 0x040fe20000400000 */
[C---:B------:R-:W-:Y:S01]  /*8250*/  FFMA R6, R39.reuse, R3, R6 ;  /* 0x0000000327067223 */ /* 0x040fe20000000006 */
[C---:B------:R-:W-:Y:S01]  /*8260*/  FFMA R7, R39.reuse, R40, R7 ;  /* 0x0000002827077223 */ /* 0x040fe20000000007 */
[C---:B------:R-:W-:Y:S01]  /*8270*/  FFMA R8, R39.reuse, R41, R8 ;  /* 0x0000002927087223 */ /* 0x040fe20000000008 */
[C---:B------:R-:W-:Y:S01]  /*8280*/  FFMA R9, R39.reuse, R42, R9 ;  /* 0x0000002a27097223 */ /* 0x040fe20000000009 */
[----:B------:R-:W-:Y:S01]  /*8290*/  FFMA R10, R39, R43, R10 ;  /* 0x0000002b270a7223 */ /* 0x000fe2000000000a */
[--C-:B------:R-:W-:Y:S01]  /*82a0*/  HADD2.F32 R40, -RZ, R65.reuse.H0_H0 ;  /* 0x20000041ff287230 */ /* 0x100fe20000004100 */
[----:B------:R-:W-:Y:S01]  /*82b0*/  F2FP.SATFINITE.E4M3.F32.PACK_AB_MERGE_C R86, R7, R6, RZ ;  /* 0x000000060756723e */ /* 0x000fe200048070ff */
[C---:B------:R-:W-:Y:S01]  /*82c0*/  FMUL R7, R38.reuse, R24 ;  /* 0x0000001826077220 */ /* 0x040fe20000400000 */
[C---:B------:R-:W-:Y:S01]  /*82d0*/  FMUL R24, R38.reuse, R29 ;  /* 0x0000001d26187220 */ /* 0x040fe20000400000 */
[C---:B------:R-:W-:Y:S01]  /*82e0*/  FMUL R29, R38.reuse, R34 ;  /* 0x00000022261d7220 */ /* 0x040fe20000400000 */
[----:B------:R-:W-:Y:S02]  /*82f0*/  HADD2.F32 R65, -RZ, R65.H1_H1 ;  /* 0x30000041ff417230 */ /* 0x000fe40000004100 */
[C---:B------:R-:W-:Y:S01]  /*8300*/  FMUL R11, R38.reuse, R11 ;  /* 0x0000000b260b7220 */ /* 0x040fe20000400000 */
[--C-:B------:R-:W-:Y:S02]  /*8310*/  HADD2.F32 R47, -RZ, R48.reuse.H0_H0 ;  /* 0x20000030ff2f7230 */ /* 0x100fe40000004100 */
[C---:B------:R-:W-:Y:S01]  /*8320*/  FMUL R14, R38.reuse, R14 ;  /* 0x0000000e260e7220 */ /* 0x040fe20000400000 */
[----:B------:R-:W-:Y:S02]  /*8330*/  HADD2.F32 R48, -RZ, R48.H1_H1 ;  /* 0x30000030ff307230 */ /* 0x000fe40000004100 */
[C---:B------:R-:W-:Y:S01]  /*8340*/  FFMA R11, R39.reuse, R44, R11 ;  /* 0x0000002c270b7223 */ /* 0x040fe2000000000b */
[C---:B------:R-:W-:Y:S01]  /*8350*/  FFMA R12, R39.reuse, R45, R12 ;  /* 0x0000002d270c7223 */ /* 0x040fe2000000000c */
[C---:B------:R-:W-:Y:S01]  /*8360*/  FFMA R13, R39.reuse, R46, R13 ;  /* 0x0000002e270d7223 */ /* 0x040fe2000000000d */
[----:B------:R-:W-:Y:S01]  /*8370*/  FFMA R14, R39, R47, R14 ;  /* 0x0000002f270e7223 */ /* 0x000fe2000000000e */
[C---:B------:R-:W-:Y:S01]  /*8380*/  FMUL R15, R38.reuse, R15 ;  /* 0x0000000f260f7220 */ /* 0x040fe20000400000 */
[--C-:B------:R-:W-:Y:S01]  /*8390*/  HADD2.F32 R51, -RZ, R52.reuse.H0_H0 ;  /* 0x20000034ff337230 */ /* 0x100fe20000004100 */
[----:B------:R-:W-:Y:S01]  /*83a0*/  F2FP.SATFINITE.E4M3.F32.PACK_AB_MERGE_C R10, R11, R10, RZ ;  /* 0x0000000a0b0a723e */ /* 0x000fe200048070ff */
[----:B------:R-:W-:Y:S02]  /*83b0*/  HADD2.F32 R52, -RZ, R52.H1_H1 ;  /* 0x30000034ff347230 */ /* 0x000fe40000004100 */
[C---:B------:R-:W-:Y:S01]  /*83c0*/  FFMA R15, R39.reuse, R48, R15 ;  /* 0x00000030270f7223 */ /* 0x040fe2000000000f */
[C---:B------:R-:W-:Y:S01]  /*83d0*/  FFMA R16, R39.reuse, R49, R16 ;  /* 0x0000003127107223 */ /* 0x040fe20000000010 */
[C---:B------:R-:W-:Y:S01]  /*83e0*/  FFMA R17, R39.reuse, R50, R17 ;  /* 0x0000003227117223 */ /* 0x040fe20000000011 */
[C---:B------:R-:W-:Y:S01]  /*83f0*/  FMUL R18, R38.reuse, R18 ;  /* 0x0000001226127220 */ /* 0x040fe20000400000 */
[C---:B------:R-:W-:Y:S01]  /*8400*/  FMUL R19, R38.reuse, R19 ;  /* 0x0000001326137220 */ /* 0x040fe20000400000 */
[--C-:B------:R-:W-:Y:S02]  /*8410*/  HADD2.F32 R55, -RZ, R56.reuse.H0_H0 ;  /* 0x20000038ff377230 */ /* 0x100fe40000004100 */
[C---:B------:R-:W-:Y:S01]  /*8420*/  FMUL R3, R38.reuse, R22 ;  /* 0x0000001626037220 */ /* 0x040fe20000400000 */
[C---:B------:R-:W-:Y:S01]  /*8430*/  FFMA R18, R39.reuse, R51, R18 ;  /* 0x0000003327127223 */ /* 0x040fe20000000012 */
[----:B------:R-:W-:Y:S02]  /*8440*/  HADD2.F32 R56, -RZ, R56.H1_H1 ;  /* 0x30000038ff387230 */ /* 0x000fe40000004100 */
[C---:B------:R-:W-:Y:S01]  /*8450*/  FFMA R19, R39.reuse, R52, R19 ;  /* 0x0000003427137223 */ /* 0x040fe20000000013 */
[C---:B------:R-:W-:Y:S01]  /*8460*/  FMUL R6, R38.reuse, R23 ;  /* 0x0000001726067220 */ /* 0x040fe20000400000 */
[C---:B------:R-:W-:Y:S01]  /*8470*/  FFMA R0, R39.reuse, R53, R0 ;  /* 0x0000003527007223 */ /* 0x040fe20000000000 */
[C---:B------:R-:W-:Y:S01]  /*8480*/  FFMA R2, R39.reuse, R54, R2 ;  /* 0x0000003627027223 */ /* 0x040fe20000000002 */
[--C-:B------:R-:W-:Y:S02]  /*8490*/  HADD2.F32 R59, -RZ, R60.reuse.H0_H0 ;  /* 0x2000003cff3b7230 */ /* 0x100fe40000004100 */
[C---:B------:R-:W-:Y:S01]  /*84a0*/  FFMA R3, R39.reuse, R55, R3 ;  /* 0x0000003727037223 */ /* 0x040fe20000000003 */
[----:B------:R-:W-:Y:S02]  /*84b0*/  HADD2.F32 R60, -RZ, R60.H1_H1 ;  /* 0x3000003cff3c7230 */ /* 0x000fe40000004100 */
[C---:B------:R-:W-:Y:S01]  /*84c0*/  FMUL R21, R38.reuse, R26 ;  /* 0x0000001a26157220 */ /* 0x040fe20000400000 */
[C---:B------:R-:W-:Y:S01]  /*84d0*/  FMUL R22, R38.reuse, R27 ;  /* 0x0000001b26167220 */ /* 0x040fe20000400000 */
[C---:B------:R-:W-:Y:S01]  /*84e0*/  FFMA R6, R39.reuse, R56, R6 ;  /* 0x0000003827067223 */ /* 0x040fe20000000006 */
[C---:B------:R-:W-:Y:S01]  /*84f0*/  FFMA R7, R39.reuse, R57, R7 ;  /* 0x0000003927077223 */ /* 0x040fe20000000007 */
[C---:B------:R-:W-:Y:S01]  /*8500*/  FMUL R23, R38.reuse, R28 ;  /* 0x0000001c26177220 */ /* 0x040fe20000400000 */
[C---:B------:R-:W-:Y:S01]  /*8510*/  FFMA R20, R39.reuse, R58, R20 ;  /* 0x0000003a27147223 */ /* 0x040fe20000000014 */
[--C-:B------:R-:W-:Y:S02]  /*8520*/  HADD2.F32 R63, -RZ, R64.reuse.H0_H0 ;  /* 0x20000040ff3f7230 */ /* 0x100fe40000004100 */
[C---:B------:R-:W-:Y:S01]  /*8530*/  FFMA R21, R39.reuse, R59, R21 ;  /* 0x0000003b27157223 */ /* 0x040fe20000000015 */
[----:B------:R-:W-:Y:S02]  /*8540*/  HADD2.F32 R64, -RZ, R64.H1_H1 ;  /* 0x30000040ff407230 */ /* 0x000fe40000004100 */
[C---:B------:R-:W-:Y:S01]  /*8550*/  FFMA R22, R39.reuse, R60, R22 ;  /* 0x0000003c27167223 */ /* 0x040fe20000000016 */
[C---:B------:R-:W-:Y:S01]  /*8560*/  FMUL R26, R38.reuse, R31 ;  /* 0x0000001f261a7220 */ /* 0x040fe20000400000 */
[C---:B------:R-:W-:Y:S01]  /*8570*/  FMUL R27, R38.reuse, R32 ;  /* 0x00000020261b7220 */ /* 0x040fe20000400000 */
[C---:B------:R-:W-:Y:S01]  /*8580*/  FFMA R23, R39.reuse, R61, R23 ;  /* 0x0000003d27177223 */ /* 0x040fe20000000017 */
[----:B------:R-:W-:Y:S01]  /*8590*/  FMUL R28, R38, R33 ;  /* 0x00000021261c7220 */ /* 0x000fe20000400000 */
[C---:B------:R-:W-:Y:S01]  /*85a0*/  FFMA R24, R39.reuse, R62, R24 ;  /* 0x0000003e27187223 */ /* 0x040fe20000000018 */
[--C-:B------:R-:W-:Y:S02]  /*85b0*/  HADD2.F32 R66, -RZ, R67.reuse.H0_H0 ;  /* 0x20000043ff427230 */ /* 0x100fe40000004100 */
[C---:B------:R-:W-:Y:S01]  /*85c0*/  FFMA R25, R39.reuse, R63, R25 ;  /* 0x0000003f27197223 */ /* 0x040fe20000000019 */
[----:B------:R-:W-:Y:S02]  /*85d0*/  HADD2.F32 R67, -RZ, R67.H1_H1 ;  /* 0x30000043ff437230 */ /* 0x000fe40000004100 */
[----:B------:R-:W-:Y:S01]  /*85e0*/  FFMA R26, R39, R64, R26 ;  /* 0x00000040271a7223 */ /* 0x000fe2000000001a */
[----:B------:R-:W-:Y:S01]  /*85f0*/  F2FP.SATFINITE.E4M3.F32.PACK_AB_MERGE_C R14, R15, R14, RZ ;  /* 0x0000000e0f0e723e */ /* 0x000fe200048070ff */
[----:B------:R-:W-:Y:S01]  /*8600*/  FFMA R27, R39, R40, R27 ;  /* 0x00000028271b7223 */ /* 0x000fe2000000001b */
[----:B------:R-:W-:Y:S01]  /*8610*/  F2FP.SATFINITE.E4M3.F32.PACK_AB_MERGE_C R18, R19, R18, RZ ;  /* 0x000000121312723e */ /* 0x000fe200048070ff */
[C---:B------:R-:W-:Y:S01]  /*8620*/  FFMA R28, R39.reuse, R65, R28 ;  /* 0x00000041271c7223 */ /* 0x040fe2000000001c */
[C---:B------:R-:W-:Y:S01]  /*8630*/  FFMA R29, R39.reuse, R66, R29 ;  /* 0x00000042271d7223 */ /* 0x040fe2000000001d */
[----:B------:R-:W-:Y:S01]  /*8640*/  FFMA R30, R39, R67, R30 ;  /* 0x00000043271e7223 */ /* 0x000fe2000000001e */
[----:B------:R-:W-:Y:S02]  /*8650*/  F2FP.SATFINITE.E4M3.F32.PACK_AB_MERGE_C R32, R5, R4, R86 ;  /* 0x000000040520723e */ /* 0x000fe40004807056 */
[----:B------:R-:W-:Y:S02]  /*8660*/  F2FP.SATFINITE.E4M3.F32.PACK_AB_MERGE_C R33, R9, R8, R10 ;  /* 0x000000080921723e */ /* 0x000fe4000480700a */
[----:B------:R-:W-:Y:S02]  /*8670*/  F2FP.SATFINITE.E4M3.F32.PACK_AB_MERGE_C R34, R13, R12, R14 ;  /* 0x0000000c0d22723e */ /* 0x000fe4000480700e */
[----:B------:R-:W-:Y:S02]  /*8680*/  F2FP.SATFINITE.E4M3.F32.PACK_AB_MERGE_C R35, R17, R16, R18 ;  /* 0x000000101123723e */ /* 0x000fe40004807012 */
[----:B------:R-:W-:Y:S02]  /*8690*/  F2FP.SATFINITE.E4M3.F32.PACK_AB_MERGE_C R3, R6, R3, RZ ;  /* 0x000000030603723e */ /* 0x000fe400048070ff */
[----:B------:R-:W-:Y:S01]  /*86a0*/  F2FP.SATFINITE.E4M3.F32.PACK_AB_MERGE_C R5, R22, R21, RZ ;  /* 0x000000151605723e */ /* 0x000fe200048070ff */
[----:B------:R1:W-:Y:S01]  /*86b0*/  STS.128 [R78+UR44+0x1600], R32 ;  /* 0x001600204e007988 */ /* 0x0003e20008000c2c */
[----:B------:R-:W-:Y:S02]  /*86c0*/  F2FP.SATFINITE.E4M3.F32.PACK_AB_MERGE_C R6, R26, R25, RZ ;  /* 0x000000191a06723e */ /* 0x000fe400048070ff */
[----:B------:R-:W-:Y:S02]  /*86d0*/  F2FP.SATFINITE.E4M3.F32.PACK_AB_MERGE_C R29, R30, R29, RZ ;  /* 0x0000001d1e1d723e */ /* 0x000fe400048070ff */
[----:B------:R-:W-:Y:S02]  /*86e0*/  F2FP.SATFINITE.E4M3.F32.PACK_AB_MERGE_C R5, R20, R7, R5 ;  /* 0x000000071405723e */ /* 0x000fe40004807005 */
[----:B------:R-:W-:Y:S02]  /*86f0*/  F2FP.SATFINITE.E4M3.F32.PACK_AB_MERGE_C R4, R2, R0, R3 ;  /* 0x000000000204723e */ /* 0x000fe40004807003 */
[----:B------:R-:W-:Y:S02]  /*8700*/  F2FP.SATFINITE.E4M3.F32.PACK_AB_MERGE_C R6, R24, R23, R6 ;  /* 0x000000171806723e */ /* 0x000fe40004807006 */
[----:B------:R-:W-:Y:S05]  /*8710*/  F2FP.SATFINITE.E4M3.F32.PACK_AB_MERGE_C R7, R28, R27, R29 ;  /* 0x0000001b1c07723e */ /* 0x000fea000480701d */
[----:B------:R1:W-:Y:S01]  /*8720*/  STS.128 [R77+0x1010], R4 ;  /* 0x001010044d007388 */ /* 0x0003e20000000c00 */
[----:B------:R-:W-:Y:S01]  /*8730*/  @!PT LDS RZ, [RZ] ;  /* 0x00000000fffff984 */ /* 0x000fe20000000800 */
[----:B------:R-:W-:Y:S01]  /*8740*/  @!PT LDS RZ, [RZ] ;  /* 0x00000000fffff984 */ /* 0x000fe20000000800 */
[----:B------:R-:W-:Y:S01]  /*8750*/  @!PT LDS RZ, [RZ] ;  /* 0x00000000fffff984 */ /* 0x000fe20000000800 */
[----:B------:R-:W-:Y:S01]  /*8760*/  @!PT LDS RZ, [RZ] ;  /* 0x00000000fffff984 */ /* 0x000fe20000000800 */
[----:B------:R3:W-:Y:S07]  /*8770*/  MEMBAR.ALL.CTA ;  /* 0x0000000000007992 */ /* 0x0007ee0000008000 */
[----:B---3--:R-:W3:Y:S02]  /*8780*/  FENCE.VIEW.ASYNC.S ;  /* 0x00000000000073c6 */ /* 0x008ee40000000000 */
[----:B---3--:R-:W-:Y:S06]  /*8790*/  BAR.SYNC.DEFER_BLOCKING 0x1, 0x80 ;  /* 0x0042000000007b1d */ /* 0x008fec0000010000 */
[----:B------:R-:W-:Y:S05]  /*87a0*/  @P0 BRA `(.L_x_151) ;  /* 0x0000000000300947 */ /* 0x000fea0003800000 */
[----:B------:R-:W-:Y:S02]  /*87b0*/  UIADD3 UR4, UPT, UPT, UR44, 0x1600, URZ ;  /* 0x000016002c047890 */ /* 0x000fe4000fffe0ff */
[----:B------:R-:W-:Y:S02]  /*87c0*/  USHF.L.U32 UR9, UR45, 0x6, URZ ;  /* 0x000000062d097899 */ /* 0x000fe400080006ff */
[----:B------:R-:W-:Y:S02]  /*87d0*/  USHF.L.U32 UR10, UR46, 0x6, URZ ;  /* 0x000000062e0a7899 */ /* 0x000fe400080006ff */
[----:B------:R-:W-:Y:S01]  /*87e0*/  MOV R85, UR4 ;  /* 0x0000000400557c02 */ /* 0x000fe20008000f00 */
[----:B------:R-:W-:Y:S01]  /*87f0*/  UIADD3 UR4, UP0, UPT, UR62, 0x680, URZ ;  /* 0x000006803e047890 */ /* 0x000fe2000ff1e0ff */
[----:B------:R-:W-:Y:S02]  /*8800*/  UMOV UR11, UR36 ;  /* 0x00000024000b7c82 */ /* 0x000fe40008000000 */
[----:B------:R-:W-:Y:S01]  /*8810*/  R2UR UR8, R85 ;  /* 0x00000000550872ca */ /* 0x000fe200000e0000 */
[----:B------:R-:W-:Y:S11]  /*8820*/  UIADD3.X UR5, UPT, UPT, URZ, UR63, URZ, UP0, !UPT ;  /* 0x0000003fff057290 */ /* 0x000ff600087fe4ff */
[----:B------:R-:W-:Y:S01]  /*8830*/  @!UPT UIADD3 URZ, UPT, UPT, URZ, URZ, URZ ;  /* 0x000000fffffff290 */ /* 0x000fe2000fffe0ff */
[----:B------:R3:W-:Y:S01]  /*8840*/  UTMASTG.3D [UR8], [UR4] ;  /* 0x00000008040073b5 */ /* 0x0007e20008010000 */
[----:B------:R0:W-:Y:S01]  /*8850*/  UTMACMDFLUSH ;  /* 0x00000000000079b7 */ /* 0x0001e20000000000 */
[----:B---3--:R-:W-:Y:S04]  /*8860*/  DEPBAR.LE SB0, 0x0 ;  /* 0x000080000000791a */ /* 0x008fe80000000000 */
.L_x_151:
[----:B------:R-:W-:Y:S05]  /*8870*/  BSYNC.RECONVERGENT B0 ;  /* 0x0000000000007941 */ /* 0x000fea0003800200 */
.L_x_150:
[----:B------:R-:W-:Y:S01]  /*8880*/  BAR.SYNC.DEFER_BLOCKING 0x1, 0x80 ;  /* 0x0042000000007b1d */ /* 0x000fe20000010000 */
[----:B------:R-:W-:Y:S01]  /*8890*/  ISETP.NE.AND P0, PT, R81, 0x2, PT ;  /* 0x000000025100780c */ /* 0x000fe20003f05270 */
[----:B------:R-:W-:Y:S01]  /*88a0*/  UISETP.NE.AND UP0, UPT, UR47, URZ, UPT ;  /* 0x000000ff2f00728c */ /* 0x000fe2000bf05270 */
[----:B------:R-:W-:Y:S01]  /*88b0*/  ISETP.NE.AND P1, PT, R36, 0x4, PT ;  /* 0x000000042400780c */ /* 0x000fe20003f25270 */
[----:B------:R-:W-:Y:S01]  /*88c0*/  UIADD3 UR45, UPT, UPT, UR37, UR57, URZ ;  /* 0x00000039252d7290 */ /* 0x000fe2000fffe0ff */
[----:B------:R-:W-:Y:S01]  /*88d0*/  SEL R2, RZ, 0x1, P0 ;  /* 0x00000001ff027807 */ /* 0x000fe20000000000 */
[----:B------:R-:W-:Y:S01]  /*88e0*/  UIADD3 UR46, UPT, UPT, UR38, UR60, URZ ;  /* 0x0000003c262e7290 */ /* 0x000fe2000fffe0ff */
[----:B------:R-:W-:Y:S02]  /*88f0*/  SEL R0, RZ, 0x1, P1 ;  /* 0x00000001ff007807 */ /* 0x000fe40000800000 */
[----:B------:R-:W-:Y:S02]  /*8900*/  LOP3.LUT R83, R83, R2, RZ, 0x3c, !PT ;  /* 0x0000000253537212 */ /* 0x000fe400078e3cff */
[----:B------:R-:W-:Y:S02]  /*8910*/  LOP3.LUT R84, R84, R0, RZ, 0x3c, !PT ;  /* 0x0000000054547212 */ /* 0x000fe400078e3cff */
[----:B------:R-:W-:Y:S02]  /*8920*/  SEL R81, R81, RZ, P0 ;  /* 0x000000ff51517207 */ /* 0x000fe40000000000 */
[----:B------:R-:W-:Y:S01]  /*8930*/  SEL R36, R36, RZ, P1 ;  /* 0x000000ff24247207 */ /* 0x000fe20000800000 */
[----:B------:R-:W-:Y:S01]  /*8940*/  UMOV UR36, UR51 ;  /* 0x0000003300247c82 */ /* 0x000fe20008000000 */
[----:B------:R-:W-:Y:S05]  /*8950*/  BRA.U UP0, `(.L_x_152) ;  /* 0xffffffe5002c7547 */ /* 0x000fea000b83ffff */
[----:B------:R-:W-:Y:S05]  /*8960*/  EXIT ;  /* 0x000000000000794d */ /* 0x000fea0003800000 */
.L_x_25:
[----:B---3--:R3:W4:Y:S02]  /*8970*/  SYNCS.PHASECHK.TRANS64.TRYWAIT P0, [R0+URZ+0x3f0], R2 ;  /* 0x0003f002000075a7 */ /* 0x00872400080011ff */
[----:B----4-:R-:W-:Y:S05]  /*8980*/  @!P0 NANOSLEEP.SYNCS 0x989680 ;  /* 0x009896800000895d */ /* 0x010fea0003900000 */
[----:B------:R-:W4:Y:S02]  /*8990*/  @!P0 SYNCS.PHASECHK.TRANS64 P0, [R0+URZ+0x3f0], R2 ;  /* 0x0003f002000085a7 */ /* 0x000f2400080010ff */
[----:B----4-:R-:W-:Y:S05]  /*89a0*/  @!P0 BRA `(.L_x_25) ;  /* 0xfffffffc00f08947 */ /* 0x010fea000383ffff */
[----:B------:R-:W-:Y:S05]  /*89b0*/  BRA `(.L_x_153) ;  /* 0xffffff9400247947 */ /* 0x000fea000383ffff */
.L_x_28:
[----:B--2---:R-:W-:-:S07]  /*89c0*/  MOV R0, UR33 ;  /* 0x0000002100007c02 */ /* 0x004fce0008000f00 */
.L_x_154:
[----:B--2---:R2:W3:Y:S02]  /*89d0*/  SYNCS.PHASECHK.TRANS64.TRYWAIT P0, [R0+URZ+0x1b0], R3 ;  /* 0x0001b003000075a7 */ /* 0x0044e400080011ff */
[----:B---3--:R-:W-:Y:S05]  /*89e0*/  @!P0 NANOSLEEP.SYNCS 0x989680 ;  /* 0x009896800000895d */ /* 0x008fea0003900000 */
[----:B------:R-:W3:Y:S02]  /*89f0*/  @!P0 SYNCS.PHASECHK.TRANS64 P0, [R0+URZ+0x1b0], R3 ;  /* 0x0001b003000085a7 */ /* 0x000ee400080010ff */
[----:B---3--:R-:W-:Y:S05]  /*8a00*/  @!P0 BRA `(.L_x_154) ;  /* 0xfffffffc00f08947 */ /* 0x008fea000383ffff */
[----:B------:R-:W-:Y:S05]  /*8a10*/  BRA `(.L_x_27) ;  /* 0xffffff94006c7947 */ /* 0x000fea000383ffff */
.L_x_35:
[----:B-1----:R-:W-:-:S07]  /*8a20*/  MOV R0, UR17 ;  /* 0x0000001100007c02 */ /* 0x002fce0008000f00 */
.L_x_155:
[----:B-1----:R1:W2:Y:S02]  /*8a30*/  SYNCS.PHASECHK.TRANS64.TRYWAIT P0, [R0+URZ+0x1b0], R3 ;  /* 0x0001b003000075a7 */ /* 0x0022a400080011ff */
[----:B--2---:R-:W-:Y:S05]  /*8a40*/  @!P0 NANOSLEEP.SYNCS 0x989680 ;  /* 0x009896800000895d */ /* 0x004fea0003900000 */
[----:B------:R-:W2:Y:S02]  /*8a50*/  @!P0 SYNCS.PHASECHK.TRANS64 P0, [R0+URZ+0x1b0], R3 ;  /* 0x0001b003000085a7 */ /* 0x000ea400080010ff */
[----:B--2---:R-:W-:Y:S05]  /*8a60*/  @!P0 BRA `(.L_x_155) ;  /* 0xfffffffc00f08947 */ /* 0x004fea000383ffff */
[----:B------:R-:W-:Y:S05]  /*8a70*/  BRA `(.L_x_34) ;  /* 0xffffff9800287947 */ /* 0x000fea000383ffff */
.L_x_40:
[----:B-1----:R1:W2:Y:S02]  /*8a80*/  SYNCS.PHASECHK.TRANS64.TRYWAIT P0, [R3+URZ+0x380], R0 ;  /* 0x00038000030075a7 */ /* 0x0022a400080011ff */
[----:B--2---:R-:W-:Y:S05]  /*8a90*/  @!P0 NANOSLEEP.SYNCS 0x989680 ;  /* 0x009896800000895d */ /* 0x004fea0003900000 */
[----:B------:R-:W2:Y:S02]  /*8aa0*/  @!P0 SYNCS.PHASECHK.TRANS64 P0, [R3+URZ+0x380], R0 ;  /* 0x00038000030085a7 */ /* 0x000ea400080010ff */
[----:B--2---:R-:W-:Y:S05]  /*8ab0*/  @!P0 BRA `(.L_x_40) ;  /* 0xfffffffc00f08947 */ /* 0x004fea000383ffff */
[----:B------:R-:W-:Y:S05]  /*8ac0*/  BRA `(.L_x_156) ;  /* 0xffffff9800cc7947 */ /* 0x000fea000383ffff */
.L_x_44:
[----:B------:R-:W-:-:S07]  /*8ad0*/  MOV R0, UR4 ;  /* 0x0000000400007c02 */ /* 0x000fce0008000f00 */
.L_x_157:
[----:B-1----:R1:W2:Y:S02]  /*8ae0*/  SYNCS.PHASECHK.TRANS64.TRYWAIT P0, [R0+URZ], R2 ;  /* 0x00000002000075a7 */ /* 0x0022a400080011ff */
[----:B--2---:R-:W-:Y:S05]  /*8af0*/  @!P0 NANOSLEEP.SYNCS 0x989680 ;  /* 0x009896800000895d */ /* 0x004fea0003900000 */
[----:B------:R-:W2:Y:S02]  /*8b00*/  @!P0 SYNCS.PHASECHK.TRANS64 P0, [R0+URZ], R2 ;  /* 0x00000002000085a7 */ /* 0x000ea400080010ff */
[----:B--2---:R-:W-:Y:S05]  /*8b10*/  @!P0 BRA `(.L_x_157) ;  /* 0xfffffffc00f08947 */ /* 0x004fea000383ffff */
[----:B------:R-:W-:Y:S05]  /*8b20*/  BRA `(.L_x_158) ;  /* 0xffffffa000707947 */ /* 0x000fea000383ffff */
.L_x_45:
[----:B------:R-:W-:-:S07]  /*8b30*/  MOV R0, UR5 ;  /* 0x0000000500007c02 */ /* 0x000fce0008000f00 */
.L_x_159:
[----:B-1----:R1:W2:Y:S02]  /*8b40*/  SYNCS.PHASECHK.TRANS64.TRYWAIT P0, [R0+URZ], R3 ;  /* 0x00000003000075a7 */ /* 0x0022a400080011ff */
[----:B--2---:R-:W-:Y:S05]  /*8b50*/  @!P0 NANOSLEEP.SYNCS 0x989680 ;  /* 0x009896800000895d */ /* 0x004fea0003900000 */
[----:B------:R-:W2:Y:S02]  /*8b60*/  @!P0 SYNCS.PHASECHK.TRANS64 P0, [R0+URZ], R3 ;  /* 0x00000003000085a7 */ /* 0x000ea400080010ff */
[----:B--2---:R-:W-:Y:S05]  /*8b70*/  @!P0 BRA `(.L_x_159) ;  /* 0xfffffffc00f08947 */ /* 0x004fea000383ffff */
[----:B------:R-:W-:Y:S05]  /*8b80*/  BRA `(.L_x_160) ;  /* 0xffffffa0007c7947 */ /* 0x000fea000383ffff */
.L_x_46:
[----:B------:R-:W-:-:S07]  /*8b90*/  MOV R0, UR5 ;  /* 0x0000000500007c02 */ /* 0x000fce0008000f00 */
.L_x_161:
[----:B-1----:R1:W2:Y:S02]  /*8ba0*/  SYNCS.PHASECHK.TRANS64.TRYWAIT P0, [R0+URZ], R3 ;  /* 0x00000003000075a7 */ /* 0x0022a400080011ff */
[----:B--2---:R-:W-:Y:S05]  /*8bb0*/  @!P0 NANOSLEEP.SYNCS 0x989680 ;  /* 0x009896800000895d */ /* 0x004fea0003900000 */
[----:B------:R-:W2:Y:S02]  /*8bc0*/  @!P0 SYNCS.PHASECHK.TRANS64 P0, [R0+URZ], R3 ;  /* 0x00000003000085a7 */ /* 0x000ea400080010ff */
[----:B--2---:R-:W-:Y:S05]  /*8bd0*/  @!P0 BRA `(.L_x_161) ;  /* 0xfffffffc00f08947 */ /* 0x004fea000383ffff */
[----:B------:R-:W-:Y:S05]  /*8be0*/  BRA `(.L_x_162) ;  /* 0xffffffa000887947 */ /* 0x000fea000383ffff */
.L_x_47:
[----:B------:R-:W-:-:S07]  /*8bf0*/  MOV R0, UR5 ;  /* 0x0000000500007c02 */ /* 0x000fce0008000f00 */
.L_x_163:
[----:B-1----:R1:W2:Y:S02]  /*8c00*/  SYNCS.PHASECHK.TRANS64.TRYWAIT P0, [R0+URZ], R3 ;  /* 0x00000003000075a7 */ /* 0x0022a400080011ff */
[----:B--2---:R-:W-:Y:S05]  /*8c10*/  @!P0 NANOSLEEP.SYNCS 0x989680 ;  /* 0x009896800000895d */ /* 0x004fea0003900000 */
[----:B------:R-:W2:Y:S02]  /*8c20*/  @!P0 SYNCS.PHASECHK.TRANS64 P0, [R0+URZ], R3 ;  /* 0x00000003000085a7 */ /* 0x000ea400080010ff */
[----:B--2---:R-:W-:Y:S05]  /*8c30*/  @!P0 BRA `(.L_x_163) ;  /* 0xfffffffc00f08947 */ /* 0x004fea000383ffff */
[----:B------:R-:W-:Y:S05]  /*8c40*/  BRA `(.L_x_164) ;  /* 0xffffffa000947947 */ /* 0x000fea000383ffff */
.L_x_48:
[----:B------:R-:W-:-:S07]  /*8c50*/  MOV R0, UR5 ;  /* 0x0000000500007c02 */ /* 0x000fce0008000f00 */
.L_x_165:
[----:B-1----:R1:W2:Y:S02]  /*8c60*/  SYNCS.PHASECHK.TRANS64.TRYWAIT P0, [R0+URZ], R3 ;  /* 0x00000003000075a7 */ /* 0x0022a400080011ff */
[----:B--2---:R-:W-:Y:S05]  /*8c70*/  @!P0 NANOSLEEP.SYNCS 0x989680 ;  /* 0x009896800000895d */ /* 0x004fea0003900000 */
[----:B------:R-:W2:Y:S02]  /*8c80*/  @!P0 SYNCS.PHASECHK.TRANS64 P0, [R0+URZ], R3 ;  /* 0x00000003000085a7 */ /* 0x000ea400080010ff */
[----:B--2---:R-:W-:Y:S05]  /*8c90*/  @!P0 BRA `(.L_x_165) ;  /* 0xfffffffc00f08947 */ /* 0x004fea000383ffff */
[----:B------:R-:W-:Y:S05]  /*8ca0*/  BRA `(.L_x_166) ;  /* 0xffffffa000a07947 */ /* 0x000fea000383ffff */
.L_x_49:
[----:B------:R-:W-:-:S07]  /*8cb0*/  MOV R0, UR5 ;  /* 0x0000000500007c02 */ /* 0x000fce0008000f00 */
.L_x_167:
[----:B-1----:R1:W2:Y:S02]  /*8cc0*/  SYNCS.PHASECHK.TRANS64.TRYWAIT P0, [R0+URZ], R3 ;  /* 0x00000003000075a7 */ /* 0x0022a400080011ff */
[----:B--2---:R-:W-:Y:S05]  /*8cd0*/  @!P0 NANOSLEEP.SYNCS 0x989680 ;  /* 0x009896800000895d */ /* 0x004fea0003900000 */
[----:B------:R-:W2:Y:S02]  /*8ce0*/  @!P0 SYNCS.PHASECHK.TRANS64 P0, [R0+URZ], R3 ;  /* 0x00000003000085a7 */ /* 0x000ea400080010ff */
[----:B--2---:R-:W-:Y:S05]  /*8cf0*/  @!P0 BRA `(.L_x_167) ;  /* 0xfffffffc00f08947 */ /* 0x004fea000383ffff */
[----:B------:R-:W-:Y:S05]  /*8d00*/  BRA `(.L_x_168) ;  /* 0xffffffa000ac7947 */ /* 0x000fea000383ffff */
.L_x_50:
[----:B------:R-:W-:-:S07]  /*8d10*/  MOV R0, UR5 ;  /* 0x0000000500007c02 */ /* 0x000fce0008000f00 */
.L_x_169:
[----:B-1----:R1:W2:Y:S02]  /*8d20*/  SYNCS.PHASECHK.TRANS64.TRYWAIT P0, [R0+URZ], R3 ;  /* 0x00000003000075a7 */ /* 0x0022a400080011ff */
[----:B--2---:R-:W-:Y:S05]  /*8d30*/  @!P0 NANOSLEEP.SYNCS 0x989680 ;  /* 0x009896800000895d */ /* 0x004fea0003900000 */
[----:B------:R-:W2:Y:S02]  /*8d40*/  @!P0 SYNCS.PHASECHK.TRANS64 P0, [R0+URZ], R3 ;  /* 0x00000003000085a7 */ /* 0x000ea400080010ff */
[----:B--2---:R-:W-:Y:S05]  /*8d50*/  @!P0 BRA `(.L_x_169) ;  /* 0xfffffffc00f08947 */ /* 0x004fea000383ffff */
[----:B------:R-:W-:Y:S05]  /*8d60*/  BRA `(.L_x_170) ;  /* 0xffffffa000b87947 */ /* 0x000fea000383ffff */
.L_x_51:
[----:B------:R-:W-:-:S07]  /*8d70*/  MOV R0, UR5 ;  /* 0x0000000500007c02 */ /* 0x000fce0008000f00 */
.L_x_171:
[----:B-1----:R1:W2:Y:S02]  /*8d80*/  SYNCS.PHASECHK.TRANS64.TRYWAIT P0, [R0+URZ], R3 ;  /* 0x00000003000075a7 */ /* 0x0022a400080011ff */
[----:B--2---:R-:W-:Y:S05]  /*8d90*/  @!P0 NANOSLEEP.SYNCS 0x989680 ;  /* 0x009896800000895d */ /* 0x004fea0003900000 */
[----:B------:R-:W2:Y:S02]  /*8da0*/  @!P0 SYNCS.PHASECHK.TRANS64 P0, [R0+URZ], R3 ;  /* 0x00000003000085a7 */ /* 0x000ea400080010ff */
[----:B--2---:R-:W-:Y:S05]  /*8db0*/  @!P0 BRA `(.L_x_171) ;  /* 0xfffffffc00f08947 */ /* 0x004fea000383ffff */
[----:B------:R-:W-:Y:S05]  /*8dc0*/  BRA `(.L_x_172) ;  /* 0xffffffa000c47947 */ /* 0x000fea000383ffff */
.L_x_52:
[----:B------:R-:W-:-:S07]  /*8dd0*/  MOV R0, UR5 ;  /* 0x0000000500007c02 */ /* 0x000fce0008000f00 */
.L_x_173:
[----:B-1----:R1:W2:Y:S02]  /*8de0*/  SYNCS.PHASECHK.TRANS64.TRYWAIT P0, [R0+URZ], R3 ;  /* 0x00000003000075a7 */ /* 0x0022a400080011ff */
[----:B--2---:R-:W-:Y:S05]  /*8df0*/  @!P0 NANOSLEEP.SYNCS 0x989680 ;  /* 0x009896800000895d */ /* 0x004fea0003900000 */
[----:B------:R-:W2:Y:S02]  /*8e00*/  @!P0 SYNCS.PHASECHK.TRANS64 P0, [R0+URZ], R3 ;  /* 0x00000003000085a7 */ /* 0x000ea400080010ff */
[----:B--2---:R-:W-:Y:S05]  /*8e10*/  @!P0 BRA `(.L_x_173) ;  /* 0xfffffffc00f08947 */ /* 0x004fea000383ffff */
[----:B------:R-:W-:Y:S05]  /*8e20*/  BRA `(.L_x_174) ;  /* 0xffffffa000d07947 */ /* 0x000fea000383ffff */
.L_x_53:
[----:B------:R-:W-:-:S07]  /*8e30*/  MOV R0, UR5 ;  /* 0x0000000500007c02 */ /* 0x000fce0008000f00 */
.L_x_175:
[----:B-1----:R1:W2:Y:S02]  /*8e40*/  SYNCS.PHASECHK.TRANS64.TRYWAIT P0, [R0+URZ], R3 ;  /* 0x00000003000075a7 */ /* 0x0022a400080011ff */
[----:B--2---:R-:W-:Y:S05]  /*8e50*/  @!P0 NANOSLEEP.SYNCS 0x989680 ;  /* 0x009896800000895d */ /* 0x004fea0003900000 */
[----:B------:R-:W2:Y:S02]  /*8e60*/  @!P0 SYNCS.PHASECHK.TRANS64 P0, [R0+URZ], R3 ;  /* 0x00000003000085a7 */ /* 0x000ea400080010ff */
[----:B--2---:R-:W-:Y:S05]  /*8e70*/  @!P0 BRA `(.L_x_175) ;  /* 0xfffffffc00f08947 */ /* 0x004fea000383ffff */
[----:B------:R-:W-:Y:S05]  /*8e80*/  BRA `(.L_x_176) ;  /* 0xffffffa000dc7947 */ /* 0x000fea000383ffff */
.L_x_54:
[----:B------:R-:W-:-:S07]  /*8e90*/  MOV R0, UR5 ;  /* 0x0000000500007c02 */ /* 0x000fce0008000f00 */
.L_x_177:
[----:B-1----:R1:W2:Y:S02]  /*8ea0*/  SYNCS.PHASECHK.TRANS64.TRYWAIT P0, [R0+URZ], R3 ;  /* 0x00000003000075a7 */ /* 0x0022a400080011ff */
[----:B--2---:R-:W-:Y:S05]  /*8eb0*/  @!P0 NANOSLEEP.SYNCS 0x989680 ;  /* 0x009896800000895d */ /* 0x004fea0003900000 */
[----:B------:R-:W2:Y:S02]  /*8ec0*/  @!P0 SYNCS.PHASECHK.TRANS64 P0, [R0+URZ], R3 ;  /* 0x00000003000085a7 */ /* 0x000ea400080010ff */
[----:B--2---:R-:W-:Y:S05]  /*8ed0*/  @!P0 BRA `(.L_x_177) ;  /* 0xfffffffc00f08947 */ /* 0x004fea000383ffff */
[----:B------:R-:W-:Y:S05]  /*8ee0*/  BRA `(.L_x_178) ;  /* 0xffffffa000e87947 */ /* 0x000fea000383ffff */
.L_x_55:
[----:B------:R-:W-:-:S07]  /*8ef0*/  MOV R0, UR5 ;  /* 0x0000000500007c02 */ /* 0x000fce0008000f00 */
.L_x_179:
[----:B-1----:R1:W2:Y:S02]  /*8f00*/  SYNCS.PHASECHK.TRANS64.TRYWAIT P0, [R0+URZ], R3 ;  /* 0x00000003000075a7 */ /* 0x0022a400080011ff */
[----:B--2---:R-:W-:Y:S05]  /*8f10*/  @!P0 NANOSLEEP.SYNCS 0x989680 ;  /* 0x009896800000895d */ /* 0x004fea0003900000 */
[----:B------:R-:W2:Y:S02]  /*8f20*/  @!P0 SYNCS.PHASECHK.TRANS64 P0, [R0+URZ], R3 ;  /* 0x00000003000085a7 */ /* 0x000ea400080010ff */
[----:B--2---:R-:W-:Y:S05]  /*8f30*/  @!P0 BRA `(.L_x_179) ;  /* 0xfffffffc00f08947 */ /* 0x004fea000383ffff */
[----:B------:R-:W-:Y:S05]  /*8f40*/  BRA `(.L_x_180) ;  /* 0xffffffa000f47947 */ /* 0x000fea000383ffff */
.L_x_56:
[----:B------:R-:W-:-:S07]  /*8f50*/  MOV R0, UR5 ;  /* 0x0000000500007c02 */ /* 0x000fce0008000f00 */
.L_x_181:
[----:B-1----:R1:W2:Y:S02]  /*8f60*/  SYNCS.PHASECHK.TRANS64.TRYWAIT P0, [R0+URZ], R3 ;  /* 0x00000003000075a7 */ /* 0x0022a400080011ff */
[----:B--2---:R-:W-:Y:S05]  /*8f70*/  @!P0 NANOSLEEP.SYNCS 0x989680 ;  /* 0x009896800000895d */ /* 0x004fea0003900000 */
[----:B------:R-:W2:Y:S02]  /*8f80*/  @!P0 SYNCS.PHASECHK.TRANS64 P0, [R0+URZ], R3 ;  /* 0x00000003000085a7 */ /* 0x000ea400080010ff */
[----:B--2---:R-:W-:Y:S05]  /*8f90*/  @!P0 BRA `(.L_x_181) ;  /* 0xfffffffc00f08947 */ /* 0x004fea000383ffff */
[----:B------:R-:W-:Y:S05]  /*8fa0*/  BRA `(.L_x_182) ;  /* 0xffffffa400007947 */ /* 0x000fea000383ffff */
.L_x_57:
[----:B------:R-:W-:-:S07]  /*8fb0*/  MOV R0, UR5 ;  /* 0x0000000500007c02 */ /* 0x000fce0008000f00 */
.L_x_183:
[----:B-1----:R1:W2:Y:S02]  /*8fc0*/  SYNCS.PHASECHK.TRANS64.TRYWAIT P0, [R0+URZ], R3 ;  /* 0x00000003000075a7 */ /* 0x0022a400080011ff */
[----:B--2---:R-:W-:Y:S05]  /*8fd0*/  @!P0 NANOSLEEP.SYNCS 0x989680 ;  /* 0x009896800000895d */ /* 0x004fea0003900000 */
[----:B------:R-:W2:Y:S02]  /*8fe0*/  @!P0 SYNCS.PHASECHK.TRANS64 P0, [R0+URZ], R3 ;  /* 0x00000003000085a7 */ /* 0x000ea400080010ff */
[----:B--2---:R-:W-:Y:S05]  /*8ff0*/  @!P0 BRA `(.L_x_183) ;  /* 0xfffffffc00f08947 */ /* 0x004fea000383ffff */
[----:B------:R-:W-:Y:S05]  /*9000*/  BRA `(.L_x_184) ;  /* 0xffffffa4000c7947 */ /* 0x000fea000383ffff */
.L_x_58:
[----:B------:R-:W-:-:S07]  /*9010*/  MOV R0, UR5 ;  /* 0x0000000500007c02 */ /* 0x000fce0008000f00 */
.L_x_185:
[----:B-1----:R1:W2:Y:S02]  /*9020*/  SYNCS.PHASECHK.TRANS64.TRYWAIT P0, [R0+URZ], R3 ;  /* 0x00000003000075a7 */ /* 0x0022a400080011ff */
[----:B--2---:R-:W-:Y:S05]  /*9030*/  @!P0 NANOSLEEP.SYNCS 0x989680 ;  /* 0x009896800000895d */ /* 0x004fea0003900000 */
[----:B------:R-:W2:Y:S02]  /*9040*/  @!P0 SYNCS.PHASECHK.TRANS64 P0, [R0+URZ], R3 ;  /* 0x00000003000085a7 */ /* 0x000ea400080010ff */
[----:B--2---:R-:W-:Y:S05]  /*9050*/  @!P0 BRA `(.L_x_185) ;  /* 0xfffffffc00f08947 */ /* 0x004fea000383ffff */
[----:B------:R-:W-:Y:S05]  /*9060*/  BRA `(.L_x_186) ;  /* 0xffffffa400187947 */ /* 0x000fea000383ffff */
.L_x_59:
[----:B------:R-:W-:-:S07]  /*9070*/  MOV R0, UR5 ;  /* 0x0000000500007c02 */ /* 0x000fce0008000f00 */
.L_x_187:
[----:B-1----:R1:W2:Y:S02]  /*9080*/  SYNCS.PHASECHK.TRANS64.TRYWAIT P0, [R0+URZ], R3 ;  /* 0x00000003000075a7 */ /* 0x0022a400080011ff */
[----:B--2---:R-:W-:Y:S05]  /*9090*/  @!P0 NANOSLEEP.SYNCS 0x989680 ;  /* 0x009896800000895d */ /* 0x004fea0003900000 */
[----:B------:R-:W2:Y:S02]  /*90a0*/  @!P0 SYNCS.PHASECHK.TRANS64 P0, [R0+URZ], R3 ;  /* 0x00000003000085a7 */ /* 0x000ea400080010ff */
[----:B--2---:R-:W-:Y:S05]  /*90b0*/  @!P0 BRA `(.L_x_187) ;  /* 0xfffffffc00f08947 */ /* 0x004fea000383ffff */
[----:B------:R-:W-:Y:S05]  /*90c0*/  BRA `(.L_x_188) ;  /* 0xffffffa400247947 */ /* 0x000fea000383ffff */
.L_x_60:
[----:B------:R-:W-:-:S07]  /*90d0*/  MOV R0, UR5 ;  /* 0x0000000500007c02 */ /* 0x000fce0008000f00 */
.L_x_189:
[----:B-1----:R1:W2:Y:S02]  /*90e0*/  SYNCS.PHASECHK.TRANS64.TRYWAIT P0, [R0+URZ], R3 ;  /* 0x00000003000075a7 */ /* 0x0022a400080011ff */
[----:B--2---:R-:W-:Y:S05]  /*90f0*/  @!P0 NANOSLEEP.SYNCS 0x989680 ;  /* 0x009896800000895d */ /* 0x004fea0003900000 */
[----:B------:R-:W2:Y:S02]  /*9100*/  @!P0 SYNCS.PHASECHK.TRANS64 P0, [R0+URZ], R3 ;  /* 0x00000003000085a7 */ /* 0x000ea400080010ff */
[----:B--2---:R-:W-:Y:S05]  /*9110*/  @!P0 BRA `(.L_x_189) ;  /* 0xfffffffc00f08947 */ /* 0x004fea000383ffff */
[----:B------:R-:W-:Y:S05]  /*9120*/  BRA `(.L_x_190) ;  /* 0xffffffa400307947 */ /* 0x000fea000383ffff */
.L_x_61:
[----:B------:R-:W-:-:S07]  /*9130*/  MOV R0, UR5 ;  /* 0x0000000500007c02 */ /* 0x000fce0008000f00 */
.L_x_191:
[----:B-1----:R1:W2:Y:S02]  /*9140*/  SYNCS.PHASECHK.TRANS64.TRYWAIT P0, [R0+URZ], R3 ;  /* 0x00000003000075a7 */ /* 0x0022a400080011ff */
[----:B--2---:R-:W-:Y:S05]  /*9150*/  @!P0 NANOSLEEP.SYNCS 0x989680 ;  /* 0x009896800000895d */ /* 0x004fea0003900000 */
[----:B------:R-:W2:Y:S02]  /*9160*/  @!P0 SYNCS.PHASECHK.TRANS64 P0, [R0+URZ], R3 ;  /* 0x00000003000085a7 */ /* 0x000ea400080010ff */
[----:B--2---:R-:W-:Y:S05]  /*9170*/  @!P0 BRA `(.L_x_191) ;  /* 0xfffffffc00f08947 */ /* 0x004fea000383ffff */
[----:B------:R-:W-:Y:S05]  /*9180*/  BRA `(.L_x_192) ;  /* 0xffffffa4003c7947 */ /* 0x000fea000383ffff */
.L_x_62:
[----:B------:R-:W-:-:S07]  /*9190*/  MOV R0, UR5 ;  /* 0x0000000500007c02 */ /* 0x000fce0008000f00 */
.L_x_193:
[----:B-1----:R1:W2:Y:S02]  /*91a0*/  SYNCS.PHASECHK.TRANS64.TRYWAIT P0, [R0+URZ], R3 ;  /* 0x00000003000075a7 */ /* 0x0022a400080011ff */
[----:B--2---:R-:W-:Y:S05]  /*91b0*/  @!P0 NANOSLEEP.SYNCS 0x989680 ;  /* 0x009896800000895d */ /* 0x004fea0003900000 */
[----:B------:R-:W2:Y:S02]  /*91c0*/  @!P0 SYNCS.PHASECHK.TRANS64 P0, [R0+URZ], R3 ;  /* 0x00000003000085a7 */ /* 0x000ea400080010ff */
[----:B--2---:R-:W-:Y:S05]  /*91d0*/  @!P0 BRA `(.L_x_193) ;  /* 0xfffffffc00f08947 */ /* 0x004fea000383ffff */
[----:B------:R-:W-:Y:S05]  /*91e0*/  BRA `(.L_x_194) ;  /* 0xffffffa400487947 */ /* 0x000fea000383ffff */
.L_x_63:
[----:B------:R-:W-:-:S07]  /*91f0*/  MOV R0, UR5 ;  /* 0x0000000500007c02 */ /* 0x000fce0008000f00 */
.L_x_195:
[----:B-1----:R1:W2:Y:S02]  /*9200*/  SYNCS.PHASECHK.TRANS64.TRYWAIT P0, [R0+URZ], R3 ;  /* 0x00000003000075a7 */ /* 0x0022a400080011ff */
[----:B--2---:R-:W-:Y:S05]  /*9210*/  @!P0 NANOSLEEP.SYNCS 0x989680 ;  /* 0x009896800000895d */ /* 0x004fea0003900000 */
[----:B------:R-:W2:Y:S02]  /*9220*/  @!P0 SYNCS.PHASECHK.TRANS64 P0, [R0+URZ], R3 ;  /* 0x00000003000085a7 */ /* 0x000ea400080010ff */
[----:B--2---:R-:W-:Y:S05]  /*9230*/  @!P0 BRA `(.L_x_195) ;  /* 0xfffffffc00f08947 */ /* 0x004fea000383ffff */
[----:B------:R-:W-:Y:S05]  /*9240*/  BRA `(.L_x_196) ;  /* 0xffffffa400547947 */ /* 0x000fea000383ffff */
.L_x_64:
[----:B------:R-:W-:-:S07]  /*9250*/  MOV R0, UR5 ;  /* 0x0000000500007c02 */ /* 0x000fce0008000f00 */
.L_x_197:
[----:B-1----:R1:W2:Y:S02]  /*9260*/  SYNCS.PHASECHK.TRANS64.TRYWAIT P0, [R0+URZ], R3 ;  /* 0x00000003000075a7 */ /* 0x0022a400080011ff */
[----:B--2---:R-:W-:Y:S05]  /*9270*/  @!P0 NANOSLEEP.SYNCS 0x989680 ;  /* 0x009896800000895d */ /* 0x004fea0003900000 */
[----:B------:R-:W2:Y:S02]  /*9280*/  @!P0 SYNCS.PHASECHK.TRANS64 P0, [R0+URZ], R3 ;  /* 0x00000003000085a7 */ /* 0x000ea400080010ff */
[----:B--2---:R-:W-:Y:S05]  /*9290*/  @!P0 BRA `(.L_x_197) ;  /* 0xfffffffc00f08947 */ /* 0x004fea000383ffff */
[----:B------:R-:W-:Y:S05]  /*92a0*/  BRA `(.L_x_198) ;  /* 0xffffffa400607947 */ /* 0x000fea000383ffff */
.L_x_65:
[----:B------:R-:W-:-:S07]  /*92b0*/  MOV R0, UR5 ;  /* 0x0000000500007c02 */ /* 0x000fce0008000f00 */
.L_x_199:
[----:B-1----:R1:W2:Y:S02]  /*92c0*/  SYNCS.PHASECHK.TRANS64.TRYWAIT P0, [R0+URZ], R3 ;  /* 0x00000003000075a7 */ /* 0x0022a400080011ff */
[----:B--2---:R-:W-:Y:S05]  /*92d0*/  @!P0 NANOSLEEP.SYNCS 0x989680 ;  /* 0x009896800000895d */ /* 0x004fea0003900000 */
[----:B------:R-:W2:Y:S02]  /*92e0*/  @!P0 SYNCS.PHASECHK.TRANS64 P0, [R0+URZ], R3 ;  /* 0x00000003000085a7 */ /* 0x000ea400080010ff */
[----:B--2---:R-:W-:Y:S05]  /*92f0*/  @!P0 BRA `(.L_x_199) ;  /* 0xfffffffc00f08947 */ /* 0x004fea000383ffff */
[----:B------:R-:W-:Y:S05]  /*9300*/  BRA `(.L_x_200) ;  /* 0xffffffa4006c7947 */ /* 0x000fea000383ffff */
.L_x_66:
[----:B------:R-:W-:-:S07]  /*9310*/  MOV R0, UR5 ;  /* 0x0000000500007c02 */ /* 0x000fce0008000f00 */
.L_x_201:
[----:B-1----:R1:W2:Y:S02]  /*9320*/  SYNCS.PHASECHK.TRANS64.TRYWAIT P0, [R0+URZ], R3 ;  /* 0x00000003000075a7 */ /* 0x0022a400080011ff */
[----:B--2---:R-:W-:Y:S05]  /*9330*/  @!P0 NANOSLEEP.SYNCS 0x989680 ;  /* 0x009896800000895d */ /* 0x004fea0003900000 */
[----:B------:R-:W2:Y:S02]  /*9340*/  @!P0 SYNCS.PHASECHK.TRANS64 P0, [R0+URZ], R3 ;  /* 0x00000003000085a7 */ /* 0x000ea400080010ff */
[----:B--2---:R-:W-:Y:S05]  /*9350*/  @!P0 BRA `(.L_x_201) ;  /* 0xfffffffc00f08947 */ /* 0x004fea000383ffff */
[----:B------:R-:W-:Y:S05]  /*9360*/  BRA `(.L_x_202) ;  /* 0xffffffa400787947 */ /* 0x000fea000383ffff */
.L_x_67:
[----:B------:R-:W-:-:S07]  /*9370*/  MOV R0, UR5 ;  /* 0x0000000500007c02 */ /* 0x000fce0008000f00 */
.L_x_203:
[----:B-1----:R1:W2:Y:S02]  /*9380*/  SYNCS.PHASECHK.TRANS64.TRYWAIT P0, [R0+URZ], R3 ;  /* 0x00000003000075a7 */ /* 0x0022a400080011ff */
[----:B--2---:R-:W-:Y:S05]  /*9390*/  @!P0 NANOSLEEP.SYNCS 0x989680 ;  /* 0x009896800000895d */ /* 0x004fea0003900000 */
[----:B------:R-:W2:Y:S02]  /*93a0*/  @!P0 SYNCS.PHASECHK.TRANS64 P0, [R0+URZ], R3 ;  /* 0x00000003000085a7 */ /* 0x000ea400080010ff */
[----:B--2---:R-:W-:Y:S05]  /*93b0*/  @!P0 BRA `(.L_x_203) ;  /* 0xfffffffc00f08947 */ /* 0x004fea000383ffff */
[----:B------:R-:W-:Y:S05]  /*93c0*/  BRA `(.L_x_204) ;  /* 0xffffffa400847947 */ /* 0x000fea000383ffff */
.L_x_68:
[----:B------:R-:W-:-:S07]  /*93d0*/  MOV R0, UR5 ;  /* 0x0000000500007c02 */ /* 0x000fce0008000f00 */
.L_x_205:
[----:B-1----:R1:W2:Y:S02]  /*93e0*/  SYNCS.PHASECHK.TRANS64.TRYWAIT P0, [R0+URZ], R3 ;  /* 0x00000003000075a7 */ /* 0x0022a400080011ff */
[----:B--2---:R-:W-:Y:S05]  /*93f0*/  @!P0 NANOSLEEP.SYNCS 0x989680 ;  /* 0x009896800000895d */ /* 0x004fea0003900000 */
[----:B------:R-:W2:Y:S02]  /*9400*/  @!P0 SYNCS.PHASECHK.TRANS64 P0, [R0+URZ], R3 ;  /* 0x00000003000085a7 */ /* 0x000ea400080010ff */
[----:B--2---:R-:W-:Y:S05]  /*9410*/  @!P0 BRA `(.L_x_205) ;  /* 0xfffffffc00f08947 */ /* 0x004fea000383ffff */
[----:B------:R-:W-:Y:S05]  /*9420*/  BRA `(.L_x_206) ;  /* 0xffffffa400907947 */ /* 0x000fea000383ffff */
.L_x_69:
[----:B------:R-:W-:-:S07]  /*9430*/  MOV R0, UR5 ;  /* 0x0000000500007c02 */ /* 0x000fce0008000f00 */
.L_x_207:
[----:B-1----:R1:W2:Y:S02]  /*9440*/  SYNCS.PHASECHK.TRANS64.TRYWAIT P0, [R0+URZ], R3 ;  /* 0x00000003000075a7 */ /* 0x0022a400080011ff */
[----:B--2---:R-:W-:Y:S05]  /*9450*/  @!P0 NANOSLEEP.SYNCS 0x989680 ;  /* 0x009896800000895d */ /* 0x004fea0003900000 */
[----:B------:R-:W2:Y:S02]  /*9460*/  @!P0 SYNCS.PHASECHK.TRANS64 P0, [R0+URZ], R3 ;  /* 0x00000003000085a7 */ /* 0x000ea400080010ff */
[----:B--2---:R-:W-:Y:S05]  /*9470*/  @!P0 BRA `(.L_x_207) ;  /* 0xfffffffc00f08947 */ /* 0x004fea000383ffff */
[----:B------:R-:W-:Y:S05]  /*9480*/  BRA `(.L_x_208) ;  /* 0xffffffa4009c7947 */ /* 0x000fea000383ffff */
.L_x_70:
[----:B------:R-:W-:-:S07]  /*9490*/  MOV R0, UR5 ;  /* 0x0000000500007c02 */ /* 0x000fce0008000f00 */
.L_x_209:
[----:B-1----:R1:W2:Y:S02]  /*94a0*/  SYNCS.PHASECHK.TRANS64.TRYWAIT P0, [R0+URZ], R3 ;  /* 0x00000003000075a7 */ /* 0x0022a400080011ff */
[----:B--2---:R-:W-:Y:S05]  /*94b0*/  @!P0 NANOSLEEP.SYNCS 0x989680 ;  /* 0x009896800000895d */ /* 0x004fea0003900000 */
[----:B------:R-:W2:Y:S02]  /*94c0*/  @!P0 SYNCS.PHASECHK.TRANS64 P0, [R0+URZ], R3 ;  /* 0x00000003000085a7 */ /* 0x000ea400080010ff */
[----:B--2---:R-:W-:Y:S05]  /*94d0*/  @!P0 BRA `(.L_x_209) ;  /* 0xfffffffc00f08947 */ /* 0x004fea000383ffff */
[----:B------:R-:W-:Y:S05]  /*94e0*/  BRA `(.L_x_210) ;  /* 0xffffffa400a87947 */ /* 0x000fea000383ffff */
.L_x_71:
[----:B------:R-:W-:-:S07]  /*94f0*/  MOV R0, UR5 ;  /* 0x0000000500007c02 */ /* 0x000fce0008000f00 */
.L_x_211:
[----:B-1----:R1:W2:Y:S02]  /*9500*/  SYNCS.PHASECHK.TRANS64.TRYWAIT P0, [R0+URZ], R3 ;  /* 0x00000003000075a7 */ /* 0x0022a400080011ff */
[----:B--2---:R-:W-:Y:S05]  /*9510*/  @!P0 NANOSLEEP.SYNCS 0x989680 ;  /* 0x009896800000895d */ /* 0x004fea0003900000 */
[----:B------:R-:W2:Y:S02]  /*9520*/  @!P0 SYNCS.PHASECHK.TRANS64 P0, [R0+URZ], R3 ;  /* 0x00000003000085a7 */ /* 0x000ea400080010ff */
[----:B--2---:R-:W-:Y:S05]  /*9530*/  @!P0 BRA `(.L_x_211) ;  /* 0xfffffffc00f08947 */ /* 0x004fea000383ffff */
[----:B------:R-:W-:Y:S05]  /*9540*/  BRA `(.L_x_212) ;  /* 0xffffffa400b47947 */ /* 0x000fea000383ffff */
.L_x_72:
[----:B------:R-:W-:-:S07]  /*9550*/  MOV R0, UR5 ;  /* 0x0000000500007c02 */ /* 0x000fce0008000f00 */
.L_x_213:
[----:B-1----:R1:W2:Y:S02]  /*9560*/  SYNCS.PHASECHK.TRANS64.TRYWAIT P0, [R0+URZ], R3 ;  /* 0x00000003000075a7 */ /* 0x0022a400080011ff */
[----:B--2---:R-:W-:Y:S05]  /*9570*/  @!P0 NANOSLEEP.SYNCS 0x989680 ;  /* 0x009896800000895d */ /* 0x004fea0003900000 */
[----:B------:R-:W2:Y:S02]  /*9580*/  @!P0 SYNCS.PHASECHK.TRANS64 P0, [R0+URZ], R3 ;  /* 0x00000003000085a7 */ /* 0x000ea400080010ff */
[----:B--2---:R-:W-:Y:S05]  /*9590*/  @!P0 BRA `(.L_x_213) ;  /* 0xfffffffc00f08947 */ /* 0x004fea000383ffff */
[----:B------:R-:W-:Y:S05]  /*95a0*/  BRA `(.L_x_214) ;  /* 0xffffffa400c07947 */ /* 0x000fea000383ffff */
.L_x_73:
[----:B------:R-:W-:-:S07]  /*95b0*/  MOV R0, UR5 ;  /* 0x0000000500007c02 */ /* 0x000fce0008000f00 */
.L_x_215:
[----:B-1----:R1:W2:Y:S02]  /*95c0*/  SYNCS.PHASECHK.TRANS64.TRYWAIT P0, [R0+URZ], R3 ;  /* 0x00000003000075a7 */ /* 0x0022a400080011ff */
[----:B--2---:R-:W-:Y:S05]  /*95d0*/  @!P0 NANOSLEEP.SYNCS 0x989680 ;  /* 0x009896800000895d */ /* 0x004fea0003900000 */
[----:B------:R-:W2:Y:S02]  /*95e0*/  @!P0 SYNCS.PHASECHK.TRANS64 P0, [R0+URZ], R3 ;  /* 0x00000003000085a7 */ /* 0x000ea400080010ff */
[----:B--2---:R-:W-:Y:S05]  /*95f0*/  @!P0 BRA `(.L_x_215) ;  /* 0xfffffffc00f08947 */ /* 0x004fea000383ffff */
[----:B------:R-:W-:Y:S05]  /*9600*/  BRA `(.L_x_216) ;  /* 0xffffffa400cc7947 */ /* 0x000fea000383ffff */
.L_x_74:
[----:B------:R-:W-:-:S07]  /*9610*/  MOV R0, UR5 ;  /* 0x0000000500007c02 */ /* 0x000fce0008000f00 */
.L_x_217:
[----:B-1----:R1:W2:Y:S02]  /*9620*/  SYNCS.PHASECHK.TRANS64.TRYWAIT P0, [R0+URZ], R3 ;  /* 0x00000003000075a7 */ /* 0x0022a400080011ff */
[----:B--2---:R-:W-:Y:S05]  /*9630*/  @!P0 NANOSLEEP.SYNCS 0x989680 ;  /* 0x009896800000895d */ /* 0x004fea0003900000 */
[----:B------:R-:W2:Y:S02]  /*9640*/  @!P0 SYNCS.PHASECHK.TRANS64 P0, [R0+URZ], R3 ;  /* 0x00000003000085a7 */ /* 0x000ea400080010ff */
[----:B--2---:R-:W-:Y:S05]  /*9650*/  @!P0 BRA `(.L_x_217) ;  /* 0xfffffffc00f08947 */ /* 0x004fea000383ffff */
[----:B------:R-:W-:Y:S05]  /*9660*/  BRA `(.L_x_218) ;  /* 0xffffffa400d87947 */ /* 0x000fea000383ffff */
.L_x_75:
[----:B------:R-:W-:-:S07]  /*9670*/  MOV R0, UR5 ;  /* 0x0000000500007c02 */ /* 0x000fce0008000f00 */
.L_x_219:
[----:B-1----:R1:W2:Y:S02]  /*9680*/  SYNCS.PHASECHK.TRANS64.TRYWAIT P0, [R0+URZ], R3 ;  /* 0x00000003000075a7 */ /* 0x0022a400080011ff */
[----:B--2---:R-:W-:Y:S05]  /*9690*/  @!P0 NANOSLEEP.SYNCS 0x989680 ;  /* 0x009896800000895d */ /* 0x004fea0003900000 */
[----:B------:R-:W2:Y:S02]  /*96a0*/  @!P0 SYNCS.PHASECHK.TRANS64 P0, [R0+URZ], R3 ;  /* 0x00000003000085a7 */ /* 0x000ea400080010ff */
[----:B--2---:R-:W-:Y:S05]  /*96b0*/  @!P0 BRA `(.L_x_219) ;  /* 0xfffffffc00f08947 */ /* 0x004fea000383ffff */
[----:B------:R-:W-:Y:S05]  /*96c0*/  BRA `(.L_x_220) ;  /* 0xffffffa400e47947 */ /* 0x000fea000383ffff */
.L_x_76:
[----:B------:R-:W-:-:S07]  /*96d0*/  MOV R0, UR5 ;  /* 0x0000000500007c02 */ /* 0x000fce0008000f00 */
.L_x_221:
[----:B-1----:R1:W2:Y:S02]  /*96e0*/  SYNCS.PHASECHK.TRANS64.TRYWAIT P0, [R0+URZ], R3 ;  /* 0x00000003000075a7 */ /* 0x0022a400080011ff */
[----:B--2---:R-:W-:Y:S05]  /*96f0*/  @!P0 NANOSLEEP.SYNCS 0x989680 ;  /* 0x009896800000895d */ /* 0x004fea0003900000 */
[----:B------:R-:W2:Y:S02]  /*9700*/  @!P0 SYNCS.PHASECHK.TRANS64 P0, [R0+URZ], R3 ;  /* 0x00000003000085a7 */ /* 0x000ea400080010ff */
[----:B--2---:R-:W-:Y:S05]  /*9710*/  @!P0 BRA `(.L_x_221) ;  /* 0xfffffffc00f08947 */ /* 0x004fea000383ffff */
[----:B------:R-:W-:Y:S05]  /*9720*/  BRA `(.L_x_222) ;  /* 0xffffffa400f07947 */ /* 0x000fea000383ffff */
.L_x_77:
[----:B------:R-:W-:-:S07]  /*9730*/  MOV R0, UR5 ;  /* 0x0000000500007c02 */ /* 0x000fce0008000f00 */
.L_x_223:
[----:B-1----:R1:W2:Y:S02]  /*9740*/  SYNCS.PHASECHK.TRANS64.TRYWAIT P0, [R0+URZ], R3 ;  /* 0x00000003000075a7 */ /* 0x0022a400080011ff */
[----:B--2---:R-:W-:Y:S05]  /*9750*/  @!P0 NANOSLEEP.SYNCS 0x989680 ;  /* 0x009896800000895d */ /* 0x004fea0003900000 */
[----:B------:R-:W2:Y:S02]  /*9760*/  @!P0 SYNCS.PHASECHK.TRANS64 P0, [R0+URZ], R3 ;  /* 0x00000003000085a7 */ /* 0x000ea400080010ff */
[----:B--2---:R-:W-:Y:S05]  /*9770*/  @!P0 BRA `(.L_x_223) ;  /* 0xfffffffc00f08947 */ /* 0x004fea000383ffff */
[----:B------:R-:W-:Y:S05]  /*9780*/  BRA `(.L_x_224) ;  /* 0xffffffa400fc7947 */ /* 0x000fea000383ffff */
.L_x_78:
[----:B------:R-:W-:-:S07]  /*9790*/  MOV R0, UR5 ;  /* 0x0000000500007c02 */ /* 0x000fce0008000f00 */
.L_x_225:
[----:B-1----:R1:W2:Y:S02]  /*97a0*/  SYNCS.PHASECHK.TRANS64.TRYWAIT P0, [R0+URZ], R3 ;  /* 0x00000003000075a7 */ /* 0x0022a400080011ff */
[----:B--2---:R-:W-:Y:S05]  /*97b0*/  @!P0 NANOSLEEP.SYNCS 0x989680 ;  /* 0x009896800000895d */ /* 0x004fea0003900000 */
[----:B------:R-:W2:Y:S02]  /*97c0*/  @!P0 SYNCS.PHASECHK.TRANS64 P0, [R0+URZ], R3 ;  /* 0x00000003000085a7 */ /* 0x000ea400080010ff */
[----:B--2---:R-:W-:Y:S05]  /*97d0*/  @!P0 BRA `(.L_x_225) ;  /* 0xfffffffc00f08947 */ /* 0x004fea000383ffff */
[----:B------:R-:W-:Y:S05]  /*97e0*/  BRA `(.L_x_226) ;  /* 0xffffffa800087947 */ /* 0x000fea000383ffff */
.L_x_79:
[----:B------:R-:W-:-:S07]  /*97f0*/  MOV R0, UR5 ;  /* 0x0000000500007c02 */ /* 0x000fce0008000f00 */
.L_x_227:
[----:B-1----:R1:W2:Y:S02]  /*9800*/  SYNCS.PHASECHK.TRANS64.TRYWAIT P0, [R0+URZ], R3 ;  /* 0x00000003000075a7 */ /* 0x0022a400080011ff */
[----:B--2---:R-:W-:Y:S05]  /*9810*/  @!P0 NANOSLEEP.SYNCS 0x989680 ;  /* 0x009896800000895d */ /* 0x004fea0003900000 */
[----:B------:R-:W2:Y:S02]  /*9820*/  @!P0 SYNCS.PHASECHK.TRANS64 P0, [R0+URZ], R3 ;  /* 0x00000003000085a7 */ /* 0x000ea400080010ff */
[----:B--2---:R-:W-:Y:S05]  /*9830*/  @!P0 BRA `(.L_x_227) ;  /* 0xfffffffc00f08947 */ /* 0x004fea000383ffff */
[----:B------:R-:W-:Y:S05]  /*9840*/  BRA `(.L_x_228) ;  /* 0xffffffa800147947 */ /* 0x000fea000383ffff */
.L_x_80:
[----:B------:R-:W-:-:S07]  /*9850*/  MOV R0, UR5 ;  /* 0x0000000500007c02 */ /* 0x000fce0008000f00 */
.L_x_229:
[----:B-1----:R1:W2:Y:S02]  /*9860*/  SYNCS.PHASECHK.TRANS64.TRYWAIT P0, [R0+URZ], R3 ;  /* 0x00000003000075a7 */ /* 0x0022a400080011ff */
[----:B--2---:R-:W-:Y:S05]  /*9870*/  @!P0 NANOSLEEP.SYNCS 0x989680 ;  /* 0x009896800000895d */ /* 0x004fea0003900000 */
[----:B------:R-:W2:Y:S02]  /*9880*/  @!P0 SYNCS.PHASECHK.TRANS64 P0, [R0+URZ], R3 ;  /* 0x00000003000085a7 */ /* 0x000ea400080010ff */
[----:B--2---:R-:W-:Y:S05]  /*9890*/  @!P0 BRA `(.L_x_229) ;  /* 0xfffffffc00f08947 */ /* 0x004fea000383ffff */
[----:B------:R-:W-:Y:S05]  /*98a0*/  BRA `(.L_x_230) ;  /* 0xffffffa800207947 */ /* 0x000fea000383ffff */
.L_x_81:
[----:B------:R-:W-:-:S07]  /*98b0*/  MOV R0, UR5 ;  /* 0x0000000500007c02 */ /* 0x000fce0008000f00 */
.L_x_231:
[----:B-1----:R1:W2:Y:S02]  /*98c0*/  SYNCS.PHASECHK.TRANS64.TRYWAIT P0, [R0+URZ], R3 ;  /* 0x00000003000075a7 */ /* 0x0022a400080011ff */
[----:B--2---:R-:W-:Y:S05]  /*98d0*/  @!P0 NANOSLEEP.SYNCS 0x989680 ;  /* 0x009896800000895d */ /* 0x004fea0003900000 */
[----:B------:R-:W2:Y:S02]  /*98e0*/  @!P0 SYNCS.PHASECHK.TRANS64 P0, [R0+URZ], R3 ;  /* 0x00000003000085a7 */ /* 0x000ea400080010ff */
[----:B--2---:R-:W-:Y:S05]  /*98f0*/  @!P0 BRA `(.L_x_231) ;  /* 0xfffffffc00f08947 */ /* 0x004fea000383ffff */
[----:B------:R-:W-:Y:S05]  /*9900*/  BRA `(.L_x_232) ;  /* 0xffffffa8002c7947 */ /* 0x000fea000383ffff */
.L_x_82:
[----:B------:R-:W-:-:S07]  /*9910*/  MOV R0, UR5 ;  /* 0x0000000500007c02 */ /* 0x000fce0008000f00 */
.L_x_233:
[----:B-1----:R1:W2:Y:S02]  /*9920*/  SYNCS.PHASECHK.TRANS64.TRYWAIT P0, [R0+URZ], R3 ;  /* 0x00000003000075a7 */ /* 0x0022a400080011ff */
[----:B--2---:R-:W-:Y:S05]  /*9930*/  @!P0 NANOSLEEP.SYNCS 0x989680 ;  /* 0x009896800000895d */ /* 0x004fea0003900000 */
[----:B------:R-:W2:Y:S02]  /*9940*/  @!P0 SYNCS.PHASECHK.TRANS64 P0, [R0+URZ], R3 ;  /* 0x00000003000085a7 */ /* 0x000ea400080010ff */
[----:B--2---:R-:W-:Y:S05]  /*9950*/  @!P0 BRA `(.L_x_233) ;  /* 0xfffffffc00f08947 */ /* 0x004fea000383ffff */
[----:B------:R-:W-:Y:S05]  /*9960*/  BRA `(.L_x_234) ;  /* 0xffffffa800387947 */ /* 0x000fea000383ffff */
.L_x_83:
[----:B------:R-:W-:-:S07]  /*9970*/  MOV R0, UR5 ;  /* 0x0000000500007c02 */ /* 0x000fce0008000f00 */
.L_x_235:
[----:B-1----:R1:W2:Y:S02]  /*9980*/  SYNCS.PHASECHK.TRANS64.TRYWAIT P0, [R0+URZ], R3 ;  /* 0x00000003000075a7 */ /* 0x0022a400080011ff */
[----:B--2---:R-:W-:Y:S05]  /*9990*/  @!P0 NANOSLEEP.SYNCS 0x989680 ;  /* 0x009896800000895d */ /* 0x004fea0003900000 */
[----:B------:R-:W2:Y:S02]  /*99a0*/  @!P0 SYNCS.PHASECHK.TRANS64 P0, [R0+URZ], R3 ;  /* 0x00000003000085a7 */ /* 0x000ea400080010ff */
[----:B--2---:R-:W-:Y:S05]  /*99b0*/  @!P0 BRA `(.L_x_235) ;  /* 0xfffffffc00f08947 */ /* 0x004fea000383ffff */
[----:B------:R-:W-:Y:S05]  /*99c0*/  BRA `(.L_x_236) ;  /* 0xffffffa800447947 */ /* 0x000fea000383ffff */
.L_x_84:
[----:B------:R-:W-:-:S07]  /*99d0*/  MOV R0, UR5 ;  /* 0x0000000500007c02 */ /* 0x000fce0008000f00 */
.L_x_237:
[----:B-1----:R1:W2:Y:S02]  /*99e0*/  SYNCS.PHASECHK.TRANS64.TRYWAIT P0, [R0+URZ], R3 ;  /* 0x00000003000075a7 */ /* 0x0022a400080011ff */
[----:B--2---:R-:W-:Y:S05]  /*99f0*/  @!P0 NANOSLEEP.SYNCS 0x989680 ;  /* 0x009896800000895d */ /* 0x004fea0003900000 */
[----:B------:R-:W2:Y:S02]  /*9a00*/  @!P0 SYNCS.PHASECHK.TRANS64 P0, [R0+URZ], R3 ;  /* 0x00000003000085a7 */ /* 0x000ea400080010ff */
[----:B--2---:R-:W-:Y:S05]  /*9a10*/  @!P0 BRA `(.L_x_237) ;  /* 0xfffffffc00f08947 */ /* 0x004fea000383ffff */
[----:B------:R-:W-:Y:S05]  /*9a20*/  BRA `(.L_x_238) ;  /* 0xffffffa800507947 */ /* 0x000fea000383ffff */
.L_x_85:
[----:B------:R-:W-:-:S07]  /*9a30*/  MOV R0, UR5 ;  /* 0x0000000500007c02 */ /* 0x000fce0008000f00 */
.L_x_239:
[----:B-1----:R1:W2:Y:S02]  /*9a40*/  SYNCS.PHASECHK.TRANS64.TRYWAIT P0, [R0+URZ], R3 ;  /* 0x00000003000075a7 */ /* 0x0022a400080011ff */
[----:B--2---:R-:W-:Y:S05]  /*9a50*/  @!P0 NANOSLEEP.SYNCS 0x989680 ;  /* 0x009896800000895d */ /* 0x004fea0003900000 */
[----:B------:R-:W2:Y:S02]  /*9a60*/  @!P0 SYNCS.PHASECHK.TRANS64 P0, [R0+URZ], R3 ;  /* 0x00000003000085a7 */ /* 0x000ea400080010ff */
[----:B--2---:R-:W-:Y:S05]  /*9a70*/  @!P0 BRA `(.L_x_239) ;  /* 0xfffffffc00f08947 */ /* 0x004fea000383ffff */
[----:B------:R-:W-:Y:S05]  /*9a80*/  BRA `(.L_x_240) ;  /* 0xffffffa8005c7947 */ /* 0x000fea000383ffff */
.L_x_86:
[----:B------:R-:W-:-:S07]  /*9a90*/  MOV R0, UR5 ;  /* 0x0000000500007c02 */ /* 0x000fce0008000f00 */
.L_x_241:
[----:B-1----:R1:W2:Y:S02]  /*9aa0*/  SYNCS.PHASECHK.TRANS64.TRYWAIT P0, [R0+URZ], R3 ;  /* 0x00000003000075a7 */ /* 0x0022a400080011ff */
[----:B--2---:R-:W-:Y:S05]  /*9ab0*/  @!P0 NANOSLEEP.SYNCS 0x989680 ;  /* 0x009896800000895d */ /* 0x004fea0003900000 */
[----:B------:R-:W2:Y:S02]  /*9ac0*/  @!P0 SYNCS.PHASECHK.TRANS64 P0, [R0+URZ], R3 ;  /* 0x00000003000085a7 */ /* 0x000ea400080010ff */
[----:B--2---:R-:W-:Y:S05]  /*9ad0*/  @!P0 BRA `(.L_x_241) ;  /* 0xfffffffc00f08947 */ /* 0x004fea000383ffff */
[----:B------:R-:W-:Y:S05]  /*9ae0*/  BRA `(.L_x_242) ;  /* 0xffffffa800687947 */ /* 0x000fea000383ffff */
.L_x_87:
[----:B------:R-:W-:-:S07]  /*9af0*/  MOV R0, UR5 ;  /* 0x0000000500007c02 */ /* 0x000fce0008000f00 */
.L_x_243:
[----:B-1----:R1:W2:Y:S02]  /*9b00*/  SYNCS.PHASECHK.TRANS64.TRYWAIT P0, [R0+URZ], R3 ;  /* 0x00000003000075a7 */ /* 0x0022a400080011ff */
[----:B--2---:R-:W-:Y:S05]  /*9b10*/  @!P0 NANOSLEEP.SYNCS 0x989680 ;  /* 0x009896800000895d */ /* 0x004fea0003900000 */
[----:B------:R-:W2:Y:S02]  /*9b20*/  @!P0 SYNCS.PHASECHK.TRANS64 P0, [R0+URZ], R3 ;  /* 0x00000003000085a7 */ /* 0x000ea400080010ff */
[----:B--2---:R-:W-:Y:S05]  /*9b30*/  @!P0 BRA `(.L_x_243) ;  /* 0xfffffffc00f08947 */ /* 0x004fea000383ffff */
[----:B------:R-:W-:Y:S05]  /*9b40*/  BRA `(.L_x_244) ;  /* 0xffffffa800747947 */ /* 0x000fea000383ffff */
.L_x_88:
[----:B------:R-:W-:-:S07]  /*9b50*/  MOV R0, UR5 ;  /* 0x0000000500007c02 */ /* 0x000fce0008000f00 */
.L_x_245:
[----:B-1----:R1:W2:Y:S02]  /*9b60*/  SYNCS.PHASECHK.TRANS64.TRYWAIT P0, [R0+URZ], R3 ;  /* 0x00000003000075a7 */ /* 0x0022a400080011ff */
[----:B--2---:R-:W-:Y:S05]  /*9b70*/  @!P0 NANOSLEEP.SYNCS 0x989680 ;  /* 0x009896800000895d */ /* 0x004fea0003900000 */
[----:B------:R-:W2:Y:S02]  /*9b80*/  @!P0 SYNCS.PHASECHK.TRANS64 P0, [R0+URZ], R3 ;  /* 0x00000003000085a7 */ /* 0x000ea400080010ff */
[----:B--2---:R-:W-:Y:S05]  /*9b90*/  @!P0 BRA `(.L_x_245) ;  /* 0xfffffffc00f08947 */ /* 0x004fea000383ffff */
[----:B------:R-:W-:Y:S05]  /*9ba0*/  BRA `(.L_x_246) ;  /* 0xffffffa800807947 */ /* 0x000fea000383ffff */
.L_x_89:
[----:B------:R-:W-:-:S07]  /*9bb0*/  MOV R0, UR5 ;  /* 0x0000000500007c02 */ /* 0x000fce0008000f00 */
.L_x_247:
[----:B-1----:R1:W2:Y:S02]  /*9bc0*/  SYNCS.PHASECHK.TRANS64.TRYWAIT P0, [R0+URZ], R3 ;  /* 0x00000003000075a7 */ /* 0x0022a400080011ff */
[----:B--2---:R-:W-:Y:S05]  /*9bd0*/  @!P0 NANOSLEEP.SYNCS 0x989680 ;  /* 0x009896800000895d */ /* 0x004fea0003900000 */
[----:B------:R-:W2:Y:S02]  /*9be0*/  @!P0 SYNCS.PHASECHK.TRANS64 P0, [R0+URZ], R3 ;  /* 0x00000003000085a7 */ /* 0x000ea400080010ff */
[----:B--2---:R-:W-:Y:S05]  /*9bf0*/  @!P0 BRA `(.L_x_247) ;  /* 0xfffffffc00f08947 */ /* 0x004fea000383ffff */
[----:B------:R-:W-:Y:S05]  /*9c00*/  BRA `(.L_x_248) ;  /* 0xffffffa8008c7947 */ /* 0x000fea000383ffff */
.L_x_90:
[----:B------:R-:W-:-:S07]  /*9c10*/  MOV R0, UR5 ;  /* 0x0000000500007c02 */ /* 0x000fce0008000f00 */
.L_x_249:
[----:B-1----:R1:W2:Y:S02]  /*9c20*/  SYNCS.PHASECHK.TRANS64.TRYWAIT P0, [R0+URZ], R3 ;  /* 0x00000003000075a7 */ /* 0x0022a400080011ff */
[----:B--2---:R-:W-:Y:S05]  /*9c30*/  @!P0 NANOSLEEP.SYNCS 0x989680 ;  /* 0x009896800000895d */ /* 0x004fea0003900000 */
[----:B------:R-:W2:Y:S02]  /*9c40*/  @!P0 SYNCS.PHASECHK.TRANS64 P0, [R0+URZ], R3 ;  /* 0x00000003000085a7 */ /* 0x000ea400080010ff */
[----:B--2---:R-:W-:Y:S05]  /*9c50*/  @!P0 BRA `(.L_x_249) ;  /* 0xfffffffc00f08947 */ /* 0x004fea000383ffff */
[----:B------:R-:W-:Y:S05]  /*9c60*/  BRA `(.L_x_250) ;  /* 0xffffffa800987947 */ /* 0x000fea000383ffff */
.L_x_91:
[----:B------:R-:W-:-:S07]  /*9c70*/  MOV R0, UR5 ;  /* 0x0000000500007c02 */ /* 0x000fce0008000f00 */
.L_x_251:
[----:B-1----:R1:W2:Y:S02]  /*9c80*/  SYNCS.PHASECHK.TRANS64.TRYWAIT P0, [R0+URZ], R3 ;  /* 0x00000003000075a7 */ /* 0x0022a400080011ff */
[----:B--2---:R-:W-:Y:S05]  /*9c90*/  @!P0 NANOSLEEP.SYNCS 0x989680 ;  /* 0x009896800000895d */ /* 0x004fea0003900000 */
[----:B------:R-:W2:Y:S02]  /*9ca0*/  @!P0 SYNCS.PHASECHK.TRANS64 P0, [R0+URZ], R3 ;  /* 0x00000003000085a7 */ /* 0x000ea400080010ff */
[----:B--2---:R-:W-:Y:S05]  /*9cb0*/  @!P0 BRA `(.L_x_251) ;  /* 0xfffffffc00f08947 */ /* 0x004fea000383ffff */
[----:B------:R-:W-:Y:S05]  /*9cc0*/  BRA `(.L_x_252) ;  /* 0xffffffa800a47947 */ /* 0x000fea000383ffff */
.L_x_92:
[----:B------:R-:W-:-:S07]  /*9cd0*/  MOV R0, UR5 ;  /* 0x0000000500007c02 */ /* 0x000fce0008000f00 */
.L_x_253:
[----:B-1----:R1:W2:Y:S02]  /*9ce0*/  SYNCS.PHASECHK.TRANS64.TRYWAIT P0, [R0+URZ], R3 ;  /* 0x00000003000075a7 */ /* 0x0022a400080011ff */
[----:B--2---:R-:W-:Y:S05]  /*9cf0*/  @!P0 NANOSLEEP.SYNCS 0x989680 ;  /* 0x009896800000895d */ /* 0x004fea0003900000 */
[----:B------:R-:W2:Y:S02]  /*9d00*/  @!P0 SYNCS.PHASECHK.TRANS64 P0, [R0+URZ], R3 ;  /* 0x00000003000085a7 */ /* 0x000ea400080010ff */
[----:B--2---:R-:W-:Y:S05]  /*9d10*/  @!P0 BRA `(.L_x_253) ;  /* 0xfffffffc00f08947 */ /* 0x004fea000383ffff */
[----:B------:R-:W-:Y:S05]  /*9d20*/  BRA `(.L_x_254) ;  /* 0xffffffa800b07947 */ /* 0x000fea000383ffff */
.L_x_93:
[----:B------:R-:W-:-:S07]  /*9d30*/  MOV R0, UR5 ;  /* 0x0000000500007c02 */ /* 0x000fce0008000f00 */
.L_x_255:
[----:B-1----:R1:W2:Y:S02]  /*9d40*/  SYNCS.PHASECHK.TRANS64.TRYWAIT P0, [R0+URZ], R3 ;  /* 0x00000003000075a7 */ /* 0x0022a400080011ff */
[----:B--2---:R-:W-:Y:S05]  /*9d50*/  @!P0 NANOSLEEP.SYNCS 0x989680 ;  /* 0x009896800000895d */ /* 0x004fea0003900000 */
[----:B------:R-:W2:Y:S02]  /*9d60*/  @!P0 SYNCS.PHASECHK.TRANS64 P0, [R0+URZ], R3 ;  /* 0x00000003000085a7 */ /* 0x000ea400080010ff */
[----:B--2---:R-:W-:Y:S05]  /*9d70*/  @!P0 BRA `(.L_x_255) ;  /* 0xfffffffc00f08947 */ /* 0x004fea000383ffff */
[----:B------:R-:W-:Y:S05]  /*9d80*/  BRA `(.L_x_256) ;  /* 0xffffffa800bc7947 */ /* 0x000fea000383ffff */
.L_x_94:
[----:B------:R-:W-:-:S07]  /*9d90*/  MOV R0, UR5 ;  /* 0x0000000500007c02 */ /* 0x000fce0008000f00 */
.L_x_257:
[----:B-1----:R1:W2:Y:S02]  /*9da0*/  SYNCS.PHASECHK.TRANS64.TRYWAIT P0, [R0+URZ], R3 ;  /* 0x00000003000075a7 */ /* 0x0022a400080011ff */
[----:B--2---:R-:W-:Y:S05]  /*9db0*/  @!P0 NANOSLEEP.SYNCS 0x989680 ;  /* 0x009896800000895d */ /* 0x004fea0003900000 */
[----:B------:R-:W2:Y:S02]  /*9dc0*/  @!P0 SYNCS.PHASECHK.TRANS64 P0, [R0+URZ], R3 ;  /* 0x00000003000085a7 */ /* 0x000ea400080010ff */
[----:B--2---:R-:W-:Y:S05]  /*9dd0*/  @!P0 BRA `(.L_x_257) ;  /* 0xfffffffc00f08947 */ /* 0x004fea000383ffff */
[----:B------:R-:W-:Y:S05]  /*9de0*/  BRA `(.L_x_258) ;  /* 0xffffffa800c87947 */ /* 0x000fea000383ffff */
.L_x_95:
[----:B------:R-:W-:-:S07]  /*9df0*/  MOV R0, UR5 ;  /* 0x0000000500007c02 */ /* 0x000fce0008000f00 */
.L_x_259:
[----:B-1----:R1:W2:Y:S02]  /*9e00*/  SYNCS.PHASECHK.TRANS64.TRYWAIT P0, [R0+URZ], R3 ;  /* 0x00000003000075a7 */ /* 0x0022a400080011ff */
[----:B--2---:R-:W-:Y:S05]  /*9e10*/  @!P0 NANOSLEEP.SYNCS 0x989680 ;  /* 0x009896800000895d */ /* 0x004fea0003900000 */
[----:B------:R-:W2:Y:S02]  /*9e20*/  @!P0 SYNCS.PHASECHK.TRANS64 P0, [R0+URZ], R3 ;  /* 0x00000003000085a7 */ /* 0x000ea400080010ff */
[----:B--2---:R-:W-:Y:S05]  /*9e30*/  @!P0 BRA `(.L_x_259) ;  /* 0xfffffffc00f08947 */ /* 0x004fea000383ffff */
[----:B------:R-:W-:Y:S05]  /*9e40*/  BRA `(.L_x_260) ;  /* 0xffffffa800d47947 */ /* 0x000fea000383ffff */
.L_x_96:
[----:B------:R-:W-:-:S07]  /*9e50*/  MOV R0, UR5 ;  /* 0x0000000500007c02 */ /* 0x000fce0008000f00 */
.L_x_261:
[----:B-1----:R1:W2:Y:S02]  /*9e60*/  SYNCS.PHASECHK.TRANS64.TRYWAIT P0, [R0+URZ], R3 ;  /* 0x00000003000075a7 */ /* 0x0022a400080011ff */
[----:B--2---:R-:W-:Y:S05]  /*9e70*/  @!P0 NANOSLEEP.SYNCS 0x989680 ;  /* 0x009896800000895d */ /* 0x004fea0003900000 */
[----:B------:R-:W2:Y:S02]  /*9e80*/  @!P0 SYNCS.PHASECHK.TRANS64 P0, [R0+URZ], R3 ;  /* 0x00000003000085a7 */ /* 0x000ea400080010ff */
[----:B--2---:R-:W-:Y:S05]  /*9e90*/  @!P0 BRA `(.L_x_261) ;  /* 0xfffffffc00f08947 */ /* 0x004fea000383ffff */
[----:B------:R-:W-:Y:S05]  /*9ea0*/  BRA `(.L_x_262) ;  /* 0xffffffa800e07947 */ /* 0x000fea000383ffff */
.L_x_99:
[----:B--2---:R2:W3:Y:S02]  /*9eb0*/  SYNCS.PHASECHK.TRANS64.TRYWAIT P0, [R2+URZ+0x3e0], R4 ;  /* 0x0003e004020075a7 */ /* 0x0044e400080011ff */
[----:B---3--:R-:W-:Y:S05]  /*9ec0*/  @!P0 NANOSLEEP.SYNCS 0x989680 ;  /* 0x009896800000895d */ /* 0x008fea0003900000 */
[----:B------:R-:W3:Y:S02]  /*9ed0*/  @!P0 SYNCS.PHASECHK.TRANS64 P0, [R2+URZ+0x3e0], R4 ;  /* 0x0003e004020085a7 */ /* 0x000ee400080010ff */
[----:B---3--:R-:W-:Y:S05]  /*9ee0*/  @!P0 BRA `(.L_x_99) ;  /* 0xfffffffc00f08947 */ /* 0x008fea000383ffff */
[----:B------:R-:W-:Y:S05]  /*9ef0*/  BRA `(.L_x_263) ;  /* 0xffffffac003c7947 */ /* 0x000fea000383ffff */
.L_x_100:
[----:B------:R-:W-:-:S07]  /*9f00*/  MOV R2, UR4 ;  /* 0x0000000400027c02 */ /* 0x000fce0008000f00 */
.L_x_264:
[----:B--2---:R2:W3:Y:S02]  /*9f10*/  SYNCS.PHASECHK.TRANS64.TRYWAIT P0, [R2+URZ+0x390], R5 ;  /* 0x00039005020075a7 */ /* 0x0044e400080011ff */
[----:B---3--:R-:W-:Y:S05]  /*9f20*/  @!P0 NANOSLEEP.SYNCS 0x989680 ;  /* 0x009896800000895d */ /* 0x008fea0003900000 */
[----:B------:R-:W3:Y:S02]  /*9f30*/  @!P0 SYNCS.PHASECHK.TRANS64 P0, [R2+URZ+0x390], R5 ;  /* 0x00039005020085a7 */ /* 0x000ee400080010ff */
[----:B---3--:R-:W-:Y:S05]  /*9f40*/  @!P0 BRA `(.L_x_264) ;  /* 0xfffffffc00f08947 */ /* 0x008fea000383ffff */
[----:B------:R-:W-:Y:S05]  /*9f50*/  BRA `(.L_x_265) ;  /* 0xffffffac004c7947 */ /* 0x000fea000383ffff */
.L_x_101:
[----:B--2---:R2:W3:Y:S02]  /*9f60*/  SYNCS.PHASECHK.TRANS64.TRYWAIT P1, [R2+URZ+0x380], R4 ;  /* 0x00038004020075a7 */ /* 0x0044e400080211ff */
[----:B---3--:R-:W-:Y:S05]  /*9f70*/  @!P1 NANOSLEEP.SYNCS 0x989680 ;  /* 0x009896800000995d */ /* 0x008fea0003900000 */
[----:B------:R-:W3:Y:S02]  /*9f80*/  @!P1 SYNCS.PHASECHK.TRANS64 P1, [R2+URZ+0x380], R4 ;  /* 0x00038004020095a7 */ /* 0x000ee400080210ff */
[----:B---3--:R-:W-:Y:S05]  /*9f90*/  @!P1 BRA `(.L_x_101) ;  /* 0xfffffffc00f09947 */ /* 0x008fea000383ffff */
[----:B------:R-:W-:Y:S05]  /*9fa0*/  BRA `(.L_x_266) ;  /* 0xffffffac007c7947 */ /* 0x000fea000383ffff */
.L_x_104:
[----:B------:R-:W-:-:S07]  /*9fb0*/  MOV R0, UR4 ;  /* 0x0000000400007c02 */ /* 0x000fce0008000f00 */
.L_x_267:
[----:B--2---:R2:W3:Y:S02]  /*9fc0*/  SYNCS.PHASECHK.TRANS64.TRYWAIT P0, [R0+URZ+0x390], R2 ;  /* 0x00039002000075a7 */ /* 0x0044e400080011ff */
[----:B---3--:R-:W-:Y:S05]  /*9fd0*/  @!P0 NANOSLEEP.SYNCS 0x989680 ;  /* 0x009896800000895d */ /* 0x008fea0003900000 */
[----:B------:R-:W3:Y:S02]  /*9fe0*/  @!P0 SYNCS.PHASECHK.TRANS64 P0, [R0+URZ+0x390], R2 ;  /* 0x00039002000085a7 */ /* 0x000ee400080010ff */
[----:B---3--:R-:W-:Y:S05]  /*9ff0*/  @!P0 BRA `(.L_x_267) ;  /* 0xfffffffc00f08947 */ /* 0x008fea000383ffff */
[----:B------:R-:W-:Y:S05]  /*a000*/  BRA `(.L_x_103) ;  /* 0xffffffac00d07947 */ /* 0x000fea000383ffff */
.L_x_111:
[----:B-1----:R1:W2:Y:S02]  /*a010*/  SYNCS.PHASECHK.TRANS64.TRYWAIT P1, [R0+URZ+0x380], R2 ;  /* 0x00038002000075a7 */ /* 0x0022a400080211ff */
[----:B--2---:R-:W-:Y:S05]  /*a020*/  @!P1 NANOSLEEP.SYNCS 0x989680 ;  /* 0x009896800000995d */ /* 0x004fea0003900000 */
[----:B------:R-:W2:Y:S02]  /*a030*/  @!P1 SYNCS.PHASECHK.TRANS64 P1, [R0+URZ+0x380], R2 ;  /* 0x00038002000095a7 */ /* 0x000ea400080210ff */
[----:B--2---:R-:W-:Y:S05]  /*a040*/  @!P1 BRA `(.L_x_111) ;  /* 0xfffffffc00f09947 */ /* 0x004fea000383ffff */
[----:B------:R-:W-:Y:S05]  /*a050*/  BRA `(.L_x_268) ;  /* 0xffffffb4002c7947 */ /* 0x000fea000383ffff */
.L_x_112:
[----:B------:R-:W-:-:S07]  /*a060*/  MOV R2, UR19 ;  /* 0x0000001300027c02 */ /* 0x000fce0008000f00 */
.L_x_269:
[----:B-1----:R1:W2:Y:S02]  /*a070*/  SYNCS.PHASECHK.TRANS64.TRYWAIT P0, [R2+URZ+0x3c0], R0 ;  /* 0x0003c000020075a7 */ /* 0x0022a400080011ff */
[----:B--2---:R-:W-:Y:S05]  /*a080*/  @!P0 NANOSLEEP.SYNCS 0x989680 ;  /* 0x009896800000895d */ /* 0x004fea0003900000 */
[----:B------:R-:W2:Y:S02]  /*a090*/  @!P0 SYNCS.PHASECHK.TRANS64 P0, [R2+URZ+0x3c0], R0 ;  /* 0x0003c000020085a7 */ /* 0x000ea400080010ff */
[----:B--2---:R-:W-:Y:S05]  /*a0a0*/  @!P0 BRA `(.L_x_269) ;  /* 0xfffffffc00f08947 */ /* 0x004fea000383ffff */
[----:B------:R-:W-:Y:S05]  /*a0b0*/  BRA `(.L_x_270) ;  /* 0xffffffb400607947 */ /* 0x000fea000383ffff */
.L_x_115:
[----:B------:R-:W-:Y:S07]  /*a0c0*/  MOV R0, UR6 ;  /* 0x0000000600007c02 */ /* 0x000fee0008000f00 */
.L_x_271:
[----:B-1----:R1:W2:Y:S02]  /*a0d0*/  SYNCS.PHASECHK.TRANS64.TRYWAIT P0, [R0+URZ], R2 ;  /* 0x00000002000075a7 */ /* 0x0022a400080011ff */
[----:B--2---:R-:W-:Y:S05]  /*a0e0*/  @!P0 NANOSLEEP.SYNCS 0x989680 ;  /* 0x009896800000895d */ /* 0x004fea0003900000 */
[----:B------:R-:W2:Y:S02]  /*a0f0*/  @!P0 SYNCS.PHASECHK.TRANS64 P0, [R0+URZ], R2 ;  /* 0x00000002000085a7 */ /* 0x000ea400080010ff */
[----:B--2---:R-:W-:Y:S05]  /*a100*/  @!P0 BRA `(.L_x_271) ;  /* 0xfffffffc00f08947 */ /* 0x004fea000383ffff */
[----:B------:R-:W-:Y:S05]  /*a110*/  BRA `(.L_x_114) ;  /* 0xffffffb400987947 */ /* 0x000fea000383ffff */
.L_x_118:
[----:B------:R-:W-:-:S07]  /*a120*/  MOV R0, UR4 ;  /* 0x0000000400007c02 */ /* 0x000fce0008000f00 */
.L_x_272:
[----:B--2---:R2:W4:Y:S02]  /*a130*/  SYNCS.PHASECHK.TRANS64.TRYWAIT P0, [R0+URZ], R2 ;  /* 0x00000002000075a7 */ /* 0x00452400080011ff */
[----:B----4-:R-:W-:Y:S05]  /*a140*/  @!P0 NANOSLEEP.SYNCS 0x989680 ;  /* 0x009896800000895d */ /* 0x010fea0003900000 */
[----:B------:R-:W4:Y:S02]  /*a150*/  @!P0 SYNCS.PHASECHK.TRANS64 P0, [R0+URZ], R2 ;  /* 0x00000002000085a7 */ /* 0x000f2400080010ff */
[----:B----4-:R-:W-:Y:S05]  /*a160*/  @!P0 BRA `(.L_x_272) ;  /* 0xfffffffc00f08947 */ /* 0x010fea000383ffff */
[----:B------:R-:W-:Y:S05]  /*a170*/  BRA `(.L_x_273) ;  /* 0xffffffb800387947 */ /* 0x000fea000383ffff */
.L_x_119:
[----:B------:R-:W-:-:S07]  /*a180*/  MOV R0, UR5 ;  /* 0x0000000500007c02 */ /* 0x000fce0008000f00 */
.L_x_274:
[----:B-1----:R1:W2:Y:S02]  /*a190*/  SYNCS.PHASECHK.TRANS64.TRYWAIT P0, [R0+URZ], R3 ;  /* 0x00000003000075a7 */ /* 0x0022a400080011ff */
[----:B--2---:R-:W-:Y:S05]  /*a1a0*/  @!P0 NANOSLEEP.SYNCS 0x989680 ;  /* 0x009896800000895d */ /* 0x004fea0003900000 */
[----:B------:R-:W2:Y:S02]  /*a1b0*/  @!P0 SYNCS.PHASECHK.TRANS64 P0, [R0+URZ], R3 ;  /* 0x00000003000085a7 */ /* 0x000ea400080010ff */
[----:B--2---:R-:W-:Y:S05]  /*a1c0*/  @!P0 BRA `(.L_x_274) ;  /* 0xfffffffc00f08947 */ /* 0x004fea000383ffff */
[----:B------:R-:W-:Y:S05]  /*a1d0*/  BRA `(.L_x_275) ;  /* 0xffffffb800447947 */ /* 0x000fea000383ffff */
.L_x_120:
[----:B------:R-:W-:-:S07]  /*a1e0*/  MOV R0, UR5 ;  /* 0x0000000500007c02 */ /* 0x000fce0008000f00 */
.L_x_276:
[----:B-1----:R1:W2:Y:S02]  /*a1f0*/  SYNCS.PHASECHK.TRANS64.TRYWAIT P0, [R0+URZ], R3 ;  /* 0x00000003000075a7 */ /* 0x0022a400080011ff */
[----:B--2---:R-:W-:Y:S05]  /*a200*/  @!P0 NANOSLEEP.SYNCS 0x989680 ;  /* 0x009896800000895d */ /* 0x004fea0003900000 */
[----:B------:R-:W2:Y:S02]  /*a210*/  @!P0 SYNCS.PHASECHK.TRANS64 P0, [R0+URZ], R3 ;  /* 0x00000003000085a7 */ /* 0x000ea400080010ff */
[----:B--2---:R-:W-:Y:S05]  /*a220*/  @!P0 BRA `(.L_x_276) ;  /* 0xfffffffc00f08947 */ /* 0x004fea000383ffff */
[----:B------:R-:W-:Y:S05]  /*a230*/  BRA `(.L_x_277) ;  /* 0xffffffb800507947 */ /* 0x000fea000383ffff */
.L_x_121:
[----:B-1----:R-:W-:-:S07]  /*a240*/  MOV R0, UR4 ;  /* 0x0000000400007c02 */ /* 0x002fce0008000f00 */
.L_x_278:
[----:B-1----:R1:W2:Y:S02]  /*a250*/  SYNCS.PHASECHK.TRANS64.TRYWAIT P0, [R0+URZ], R2 ;  /* 0x00000002000075a7 */ /* 0x0022a400080011ff */
[----:B--2---:R-:W-:Y:S05]  /*a260*/  @!P0 NANOSLEEP.SYNCS 0x989680 ;  /* 0x009896800000895d */ /* 0x004fea0003900000 */
[----:B------:R-:W2:Y:S02]  /*a270*/  @!P0 SYNCS.PHASECHK.TRANS64 P0, [R0+URZ], R2 ;  /* 0x00000002000085a7 */ /* 0x000ea400080010ff */
[----:B--2---:R-:W-:Y:S05]  /*a280*/  @!P0 BRA `(.L_x_278) ;  /* 0xfffffffc00f08947 */ /* 0x004fea000383ffff */
[----:B------:R-:W-:Y:S05]  /*a290*/  BRA `(.L_x_279) ;  /* 0xffffffb8005c7947 */ /* 0x000fea000383ffff */
.L_x_126:
[----:B--2---:R2:W3:Y:S02]  /*a2a0*/  SYNCS.PHASECHK.TRANS64.TRYWAIT P0, [R8+URZ+0x380], R0 ;  /* 0x00038000080075a7 */ /* 0x0044e400080011ff */
[----:B---3--:R-:W-:Y:S05]  /*a2b0*/  @!P0 NANOSLEEP.SYNCS 0x989680 ;  /* 0x009896800000895d */ /* 0x008fea0003900000 */
[----:B------:R-:W3:Y:S02]  /*a2c0*/  @!P0 SYNCS.PHASECHK.TRANS64 P0, [R8+URZ+0x380], R0 ;  /* 0x00038000080085a7 */ /* 0x000ee400080010ff */
[----:B---3--:R-:W-:Y:S05]  /*a2d0*/  @!P0 BRA `(.L_x_126) ;  /* 0xfffffffc00f08947 */ /* 0x008fea000383ffff */
[----:B------:R-:W-:Y:S05]  /*a2e0*/  BRA `(.L_x_280) ;  /* 0xffffffbc00847947 */ /* 0x000fea000383ffff */
.L_x_129:
[----:B--2---:R-:W-:Y:S07]  /*a2f0*/  MOV R0, UR17 ;  /* 0x0000001100007c02 */ /* 0x004fee0008000f00 */
.L_x_281:
[----:B--2---:R2:W3:Y:S02]  /*a300*/  SYNCS.PHASECHK.TRANS64.TRYWAIT P1, [R0+URZ+0x378], R4 ;  /* 0x00037804000075a7 */ /* 0x0044e400080211ff */
[----:B---3--:R-:W-:Y:S05]  /*a310*/  @!P1 NANOSLEEP.SYNCS 0x989680 ;  /* 0x009896800000995d */ /* 0x008fea0003900000 */
[----:B------:R-:W3:Y:S02]  /*a320*/  @!P1 SYNCS.PHASECHK.TRANS64 P1, [R0+URZ+0x378], R4 ;  /* 0x00037804000095a7 */ /* 0x000ee400080210ff */
[----:B---3--:R-:W-:Y:S05]  /*a330*/  @!P1 BRA `(.L_x_281) ;  /* 0xfffffffc00f09947 */ /* 0x008fea000383ffff */
[----:B------:R-:W-:Y:S05]  /*a340*/  BRA `(.L_x_128) ;  /* 0xffffffc000f87947 */ /* 0x000fea000383ffff */
.L_x_132:
[----:B--2---:R-:W-:Y:S07]  /*a350*/  MOV R0, UR17 ;  /* 0x0000001100007c02 */ /* 0x004fee0008000f00 */
.L_x_282:
[----:B--2---:R2:W3:Y:S02]  /*a360*/  SYNCS.PHASECHK.TRANS64.TRYWAIT P0, [R0+URZ+0x368], R2 ;  /* 0x00036802000075a7 */ /* 0x0044e400080011ff */
[----:B---3--:R-:W-:Y:S05]  /*a370*/  @!P0 NANOSLEEP.SYNCS 0x989680 ;  /* 0x009896800000895d */ /* 0x008fea0003900000 */
[----:B------:R-:W3:Y:S02]  /*a380*/  @!P0 SYNCS.PHASECHK.TRANS64 P0, [R0+URZ+0x368], R2 ;  /* 0x00036802000085a7 */ /* 0x000ee400080010ff */
[----:B---3--:R-:W-:Y:S05]  /*a390*/  @!P0 BRA `(.L_x_282) ;  /* 0xfffffffc00f08947 */ /* 0x008fea000383ffff */
[----:B------:R-:W-:Y:S05]  /*a3a0*/  BRA `(.L_x_283) ;  /* 0xffffffc4004c7947 */ /* 0x000fea000383ffff */
.L_x_135:
[----:B---3--:R3:W1:Y:S02]  /*a3b0*/  SYNCS.PHASECHK.TRANS64.TRYWAIT P0, [R3+URZ+0x380], R0 ;  /* 0x00038000030075a7 */ /* 0x00866400080011ff */
[----:B-1----:R-:W-:Y:S05]  /*a3c0*/  @!P0 NANOSLEEP.SYNCS 0x989680 ;  /* 0x009896800000895d */ /* 0x002fea0003900000 */
[----:B------:R-:W1:Y:S02]  /*a3d0*/  @!P0 SYNCS.PHASECHK.TRANS64 P0, [R3+URZ+0x380], R0 ;  /* 0x00038000030085a7 */ /* 0x000e6400080010ff */
[----:B-1----:R-:W-:Y:S05]  /*a3e0*/  @!P0 BRA `(.L_x_135) ;  /* 0xfffffffc00f08947 */ /* 0x002fea000383ffff */
[----:B------:R-:W-:Y:S05]  /*a3f0*/  BRA `(.L_x_284) ;  /* 0xffffffc800987947 */ /* 0x000fea000383ffff */
.L_x_146:
[----:B-1----:R-:W-:Y:S04]  /*a400*/  MOV R0, UR44 ;  /* 0x0000002c00007c02 */ /* 0x002fe80008000f00 */
[----:B------:R1:W2:Y:S03]  /*a410*/  SYNCS.PHASECHK.TRANS64.TRYWAIT P1, [R0+URZ+0x360], R4 ;  /* 0x00036004000075a7 */ /* 0x0002a600080211ff */
[----:B--2---:R-:W-:Y:S05]  /*a420*/  @!P1 NANOSLEEP.SYNCS 0x989680 ;  /* 0x009896800000995d */ /* 0x004fea0003900000 */
[----:B------:R-:W2:Y:S02]  /*a430*/  @!P1 SYNCS.PHASECHK.TRANS64 P1, [R0+URZ+0x360], R4 ;  /* 0x00036004000095a7 */ /* 0x000ea400080210ff */
[----:B--2---:R-:W-:Y:S05]  /*a440*/  @!P1 BRA `(.L_x_146) ;  /* 0xfffffffc00ec9947 */ /* 0x004fea000383ffff */
[----:B------:R-:W-:Y:S05]  /*a450*/  BRA `(.L_x_145) ;  /* 0xffffffd400e87947 */ /* 0x000fea000383ffff */
.L_x_148:
[----:B------:R1:W1:Y:S02]  /*a460*/  SYNCS.PHASECHK.TRANS64.TRYWAIT P1, [R22+URZ+0x3a0], R3 ;  /* 0x0003a003160075a7 */ /* 0x00026400080211ff */
[----:B-1----:R-:W-:Y:S05]  /*a470*/  @!P1 NANOSLEEP.SYNCS 0x989680 ;  /* 0x009896800000995d */ /* 0x002fea0003900000 */
[----:B------:R-:W1:Y:S02]  /*a480*/  @!P1 SYNCS.PHASECHK.TRANS64 P1, [R22+URZ+0x3a0], R3 ;  /* 0x0003a003160095a7 */ /* 0x000e6400080210ff */
[----:B-1----:R-:W-:Y:S05]  /*a490*/  @!P1 BRA `(.L_x_148) ;  /* 0xfffffffc00f09947 */ /* 0x002fea000383ffff */
[----:B------:R-:W-:Y:S05]  /*a4a0*/  BRA `(.L_x_147) ;  /* 0xffffffd800247947 */ /* 0x000fea000383ffff */
        .weak           $__internal_0_$__cuda_sm10x_tcgen05_guardrail_trap_col_being_dealloced_not_returned_by_alloc
        .type           $__internal_0_$__cuda_sm10x_tcgen05_guardrail_trap_col_being_dealloced_not_returned_by_alloc,@function
        .size           $__internal_0_$__cuda_sm10x_tcgen05_guardrail_trap_col_being_dealloced_not_returned_by_alloc,($__internal_1_$__cuda_sm10x_tcgen05_guardrail_trap_phase_invalid_during_alloc - $__internal_0_$__cuda_sm10x_tcgen05_guardrail_trap_col_being_dealloced_not_returned_by_alloc)
$__internal_0_$__cuda_sm10x_tcgen05_guardrail_trap_col_being_dealloced_not_returned_by_alloc:
[----:B------:R-:W-:Y:S05]  /*a4b0*/  BPT.TRAP 0x1 ;  /* 0x000000040000795c */ /* 0x000fea0000300000 */
[----:B------:R-:W-:-:S04]  /*a4c0*/  HFMA2 R3, -RZ, RZ, 0, 0 ;  /* 0x00000000ff037431 */ /* 0x000fc800000001ff */
[----:B------:R-:W-:Y:S05]  /*a4d0*/  RET.REL.NODEC R2 `(_ZN7cutlass13device_kernelINS_4gemm6kernel13GemmUniversalIN4cute5tupleIJiiiiEEENS1_10collective13CollectiveMmaINS1_35MainloopSm100TmaUmmaWarpSpecializedILi54ELi2ELi4ENS5_IJNS4_1CILi2EEENSA_ILi1EEESC_EEEEENS5_IJNSA_ILi64EEESF_NSA_ILi32EEEEEENS_12float_e4m3_tENS5_IJlSC_lEEESI_SJ_NS4_8TiledMMAINS4_8MMA_AtomIJNS4_10MMA_TraitsINS4_19SM100_MMA_F8F6F4_SSEJSI_SI_fSF_SF_NS4_17integral_constantINS4_4UMMA5MajorELSQ_0EEESR_NSO_INSP_7ScaleInELSS_0EEEST_EEEEEENS4_6LayoutINS5_IJSC_SC_SC_EEENS5_IJNSA_ILi0EEESY_SY_EEEEENS5_IJNS4_10UnderscoreES11_S11_EEEEENS4_13SM90_TMA_LOADENS4_14ComposedLayoutINS4_7SwizzleILi1ELi4ELi3EEENS4_18smem_ptr_flag_bitsILi8EEENSW_INS5_IJNSA_ILi8EEESG_EEENS5_IJSG_SC_EEEEEEEvNS4_8identityENS4_23SM90_TMA_LOAD_MULTICASTES1E_vS1F_EENS_8epilogue10collective18CollectiveEpilogueINS1I_23Sm100TmaWarpSpecializedILi1ELi1ELi32ELb0ELb0EEEJSH_NS5_IJNSW_ISF_SC_EES1N_EEESI_SJ_SI_SJ_NS1I_6fusion15FusionCallbacksIS1M_NS1P_17LinearCombinationISI_fSI_fLNS_15FloatRoundStyleE2EEESH_S1O_JEEENS4_5SM1004TMEM4LOAD26SM100_TMEM_LOAD_16dp32b32xES14_NS15_INS16_ILi2ELi4ELi3EEES19_NSW_INS5_IJS1A_SF_EEENS5_IJSF_SC_EEEEEEENS4_39AutoVectorizingCopyWithAssumedAlignmentILi128EEENS4_14SM90_TMA_STOREES23_S25_S25_EEEvvEEEEvNT_6ParamsE) ;  /* 0xffffff5802c87950 */ /* 0x000fea0003c3ffff */
        .weak           $__internal_1_$__cuda_sm10x_tcgen05_guardrail_trap_phase_invalid_during_alloc
        .type           $__internal_1_$__cuda_sm10x_tcgen05_guardrail_trap_phase_invalid_during_alloc,@function
        .size           $__internal_1_$__cuda_sm10x_tcgen05_guardrail_trap_phase_invalid_during_alloc,($__internal_2_$__cuda_sm10x_tcgen05_guardrail_trap_unallocated_columns_being_dealloced - $__internal_1_$__cuda_sm10x_tcgen05_guardrail_trap_phase_invalid_during_alloc)
$__internal_1_$__cuda_sm10x_tcgen05_guardrail_trap_phase_invalid_during_alloc:
[----:B------:R-:W-:Y:S05]  /*a4e0*/  BPT.TRAP 0x1 ;  /* 0x000000040000795c */ /* 0x000fea0000300000 */
[----:B------:R-:W-:-:S04]  /*a4f0*/  MOV R5, 0x0 ;  /* 0x0000000000057802 */ /* 0x000fc80000000f00 */
[----:B------:R-:W-:Y:S05]  /*a500*/  RET.REL.NODEC R4 `(_ZN7cutlass13device_kernelINS_4gemm6kernel13GemmUniversalIN4cute5tupleIJiiiiEEENS1_10collective13CollectiveMmaINS1_35MainloopSm100TmaUmmaWarpSpecializedILi54ELi2ELi4ENS5_IJNS4_1CILi2EEENSA_ILi1EEESC_EEEEENS5_IJNSA_ILi64EEESF_NSA_ILi32EEEEEENS_12float_e4m3_tENS5_IJlSC_lEEESI_SJ_NS4_8TiledMMAINS4_8MMA_AtomIJNS4_10MMA_TraitsINS4_19SM100_MMA_F8F6F4_SSEJSI_SI_fSF_SF_NS4_17integral_constantINS4_4UMMA5MajorELSQ_0EEESR_NSO_INSP_7ScaleInELSS_0EEEST_EEEEEENS4_6LayoutINS5_IJSC_SC_SC_EEENS5_IJNSA_ILi0EEESY_SY_EEEEENS5_IJNS4_10UnderscoreES11_S11_EEEEENS4_13SM90_TMA_LOADENS4_14ComposedLayoutINS4_7SwizzleILi1ELi4ELi3EEENS4_18smem_ptr_flag_bitsILi8EEENSW_INS5_IJNSA_ILi8EEESG_EEENS5_IJSG_SC_EEEEEEEvNS4_8identityENS4_23SM90_TMA_LOAD_MULTICASTES1E_vS1F_EENS_8epilogue10collective18CollectiveEpilogueINS1I_23Sm100TmaWarpSpecializedILi1ELi1ELi32ELb0ELb0EEEJSH_NS5_IJNSW_ISF_SC_EES1N_EEESI_SJ_SI_SJ_NS1I_6fusion15FusionCallbacksIS1M_NS1P_17LinearCombinationISI_fSI_fLNS_15FloatRoundStyleE2EEESH_S1O_JEEENS4_5SM1004TMEM4LOAD26SM100_TMEM_LOAD_16dp32b32xES14_NS15_INS16_ILi2ELi4ELi3EEES19_NSW_INS5_IJS1A_SF_EEENS5_IJSF_SC_EEEEEEENS4_39AutoVectorizingCopyWithAssumedAlignmentILi128EEENS4_14SM90_TMA_STOREES23_S25_S25_EEEvvEEEEvNT_6ParamsE) ;  /* 0xffffff5804bc7950 */ /* 0x000fea0003c3ffff */
        .weak           $__internal_2_$__cuda_sm10x_tcgen05_guardrail_trap_unallocated_columns_being_dealloced
        .type           $__internal_2_$__cuda_sm10x_tcgen05_guardrail_trap_unallocated_columns_being_dealloced,@function
        .size           $__internal_2_$__cuda_sm10x_tcgen05_guardrail_trap_unallocated_columns_being_dealloced,(.L_x_286 - $__internal_2_$__cuda_sm10x_tcgen05_guardrail_trap_unallocated_columns_being_dealloced)
$__internal_2_$__cuda_sm10x_tcgen05_guardrail_trap_unallocated_columns_being_dealloced:
[----:B------:R-:W-:Y:S05]  /*a510*/  BPT.TRAP 0x1 ;  /* 0x000000040000795c */ /* 0x000fea0000300000 */
[----:B------:R-:W-:-:S04]  /*a520*/  HFMA2 R3, -RZ, RZ, 0, 0 ;  /* 0x00000000ff037431 */ /* 0x000fc800000001ff */
[----:B------:R-:W-:Y:S05]  /*a530*/  RET.REL.NODEC R2 `(_ZN7cutlass13device_kernelINS_4gemm6kernel13GemmUniversalIN4cute5tupleIJiiiiEEENS1_10collective13CollectiveMmaINS1_35MainloopSm100TmaUmmaWarpSpecializedILi54ELi2ELi4ENS5_IJNS4_1CILi2EEENSA_ILi1EEESC_EEEEENS5_IJNSA_ILi64EEESF_NSA_ILi32EEEEEENS_12float_e4m3_tENS5_IJlSC_lEEESI_SJ_NS4_8TiledMMAINS4_8MMA_AtomIJNS4_10MMA_TraitsINS4_19SM100_MMA_F8F6F4_SSEJSI_SI_fSF_SF_NS4_17integral_constantINS4_4UMMA5MajorELSQ_0EEESR_NSO_INSP_7ScaleInELSS_0EEEST_EEEEEENS4_6LayoutINS5_IJSC_SC_SC_EEENS5_IJNSA_ILi0EEESY_SY_EEEEENS5_IJNS4_10UnderscoreES11_S11_EEEEENS4_13SM90_TMA_LOADENS4_14ComposedLayoutINS4_7SwizzleILi1ELi4ELi3EEENS4_18smem_ptr_flag_bitsILi8EEENSW_INS5_IJNSA_ILi8EEESG_EEENS5_IJSG_SC_EEEEEEEvNS4_8identityENS4_23SM90_TMA_LOAD_MULTICASTES1E_vS1F_EENS_8epilogue10collective18CollectiveEpilogueINS1I_23Sm100TmaWarpSpecializedILi1ELi1ELi32ELb0ELb0EEEJSH_NS5_IJNSW_ISF_SC_EES1N_EEESI_SJ_SI_SJ_NS1I_6fusion15FusionCallbacksIS1M_NS1P_17LinearCombinationISI_fSI_fLNS_15FloatRoundStyleE2EEESH_S1O_JEEENS4_5SM1004TMEM4LOAD26SM100_TMEM_LOAD_16dp32b32xES14_NS15_INS16_ILi2ELi4ELi3EEES19_NSW_INS5_IJS1A_SF_EEENS5_IJSF_SC_EEEEEEENS4_39AutoVectorizingCopyWithAssumedAlignmentILi128EEENS4_14SM90_TMA_STOREES23_S25_S25_EEEvvEEEEvNT_6ParamsE) ;  /* 0xffffff5802b07950 */ /* 0x000fea0003c3ffff */
.L_x_285:
[----:B------:R-:W-:-:S00]  /*a540*/  BRA `(.L_x_285) ;  /* 0xfffffffc00fc7947 */ /* 0x000fc0000383ffff */
[----:B------:R-:W-:-:S00]  /*a550*/  NOP ;  /* 0x0000000000007918 */ /* 0x000fc00000000000 */
        /* <DEDUP_REMOVED lines=10> */
.L_x_286:


//--------------------- .nv.global.init           --------------------------
	.section	.nv.global.init,"aw",@progbits
.nv.global.init:
	.type		$str$27,@object
	.size		$str$27,($str$28 - $str$27)
$str$27:
        /*0000*/ 	.byte	0x28, 0x61, 0x64, 0x64, 0x72, 0x65, 0x73, 0x73, 0x20, 0x26, 0x20, 0x6d, 0x61, 0x73, 0x6b, 0x29
        /*0010*/ 	.byte	0x20, 0x3d, 0x3d, 0x20, 0x30, 0x00
	.type		$str$28,@object
	.size		$str$28,($str$26 - $str$28)
$str$28:
        /*0016*/ 	.byte	0x2f, 0x74, 0x6d, 0x70, 0x2f, 0x63, 0x75, 0x74, 0x6c, 0x61, 0x73, 0x73, 0x5f, 0x73, 0x77, 0x65
        /*0026*/ 	.byte	0x65, 0x70, 0x5f, 0x73, 0x72, 0x63, 0x2f, 0x69, 0x6e, 0x63, 0x6c, 0x75, 0x64, 0x65, 0x2f, 0x63
        /*0036*/ 	.byte	0x75, 0x74, 0x65, 0x2f, 0x70, 0x6f, 0x69, 0x6e, 0x74, 0x65, 0x72, 0x5f, 0x66, 0x6c, 0x61, 0x67
        /*0046*/ 	.byte	0x67, 0x65, 0x64, 0x2e, 0x68, 0x70, 0x70, 0x00
	.type		$str$26,@object
	.size		$str$26,($str$25 - $str$26)
$str$26:
        /*004e*/ 	.byte	0x2f, 0x74, 0x6d, 0x70, 0x2f, 0x63, 0x75, 0x74, 0x6c, 0x61, 0x73, 0x73, 0x5f, 0x73, 0x77, 0x65
        /*005e*/ 	.byte	0x65, 0x70, 0x5f, 0x73, 0x72, 0x63, 0x2f, 0x69, 0x6e, 0x63, 0x6c, 0x75, 0x64, 0x65, 0x2f, 0x63
        /*006e*/ 	.byte	0x75, 0x74, 0x65, 0x2f, 0x61, 0x74, 0x6f, 0x6d, 0x2f, 0x63, 0x6f, 0x70, 0x79, 0x5f, 0x74, 0x72
        /*007e*/ 	.byte	0x61, 0x69, 0x74, 0x73, 0x5f, 0x73, 0x6d, 0x31, 0x30, 0x30, 0x2e, 0x68, 0x70, 0x70, 0x00
	.type		$str$25,@object
	.size		$str$25,(__unnamed_1 - $str$25)
$str$25:
        /*008d*/ 	.byte	0x28, 0x28, 0x75, 0x69, 0x6e, 0x74, 0x33, 0x32, 0x5f, 0x74, 0x28, 0x74, 0x68, 0x72, 0x65, 0x61
        /*009d*/ 	.byte	0x64, 0x49, 0x64, 0x78, 0x2e, 0x78, 0x29, 0x20, 0x2f, 0x20, 0x33, 0x32, 0x29, 0x20, 0x25, 0x20
        /*00ad*/ 	.byte	0x34, 0x29, 0x20, 0x3d, 0x3d, 0x20, 0x28, 0x28, 0x28, 0x74, 0x6d, 0x65, 0x6d, 0x5f, 0x61, 0x64
        /*00bd*/ 	.byte	0x64, 0x72, 0x20, 0x3e, 0x3e, 0x20, 0x31, 0x36, 0x29, 0x20, 0x2f, 0x20, 0x33, 0x32, 0x29, 0x20
        /*00cd*/ 	.byte	0x25, 0x20, 0x34, 0x29, 0x00
	.type		__unnamed_1,@object
	.size		__unnamed_1,(__unnamed_2 - __unnamed_1)
__unnamed_1:
        /*00d2*/ 	.byte	0x61, 0x75, 0x74, 0x6f, 0x20, 0x63, 0x75, 0x74, 0x65, 0x3a, 0x3a, 0x61, 0x73, 0x5f, 0x70, 0x6f
        /* <DEDUP_REMOVED lines=24> */
        /*0262*/ 	.byte	0x3c, 0x34, 0x30, 0x39, 0x36, 0x3e, 0x3e, 0x3e, 0x3e, 0x5d, 0x00
	.type		__unnamed_2,@object
	.size		__unnamed_2,(.L_2 - __unnamed_2)
__unnamed_2:
        /* <DEDUP_REMOVED lines=40> */
        /*04ed*/ 	.byte	0x74, 0x65, 0x3a, 0x3a, 0x43, 0x3c, 0x30, 0x3e, 0x3e, 0x3e, 0x3e, 0x5d, 0x00
.L_2:


//--------------------- .nv.shared._ZN7cutlass13device_kernelINS_4gemm6kernel13GemmUniversalIN4cute5tupleIJiiiiEEENS1_10collective13CollectiveMmaINS1_35MainloopSm100TmaUmmaWarpSpecializedILi54ELi2ELi4ENS5_IJNS4_1CILi2EEENSA_ILi1EEESC_EEEEENS5_IJNSA_ILi64EEESF_NSA_ILi32EEEEEENS_12float_e4m3_tENS5_IJlSC_lEEESI_SJ_NS4_8TiledMMAINS4_8MMA_AtomIJNS4_10MMA_TraitsINS4_19SM100_MMA_F8F6F4_SSEJSI_SI_fSF_SF_NS4_17integral_constantINS4_4UMMA5MajorELSQ_0EEESR_NSO_INSP_7ScaleInELSS_0EEEST_EEEEEENS4_6LayoutINS5_IJSC_SC_SC_EEENS5_IJNSA_ILi0EEESY_SY_EEEEENS5_IJNS4_10UnderscoreES11_S11_EEEEENS4_13SM90_TMA_LOADENS4_14ComposedLayoutINS4_7SwizzleILi1ELi4ELi3EEENS4_18smem_ptr_flag_bitsILi8EEENSW_INS5_IJNSA_ILi8EEESG_EEENS5_IJSG_SC_EEEEEEEvNS4_8identityENS4_23SM90_TMA_LOAD_MULTICASTES1E_vS1F_EENS_8epilogue10collective18CollectiveEpilogueINS1I_23Sm100TmaWarpSpecializedILi1ELi1ELi32ELb0ELb0EEEJSH_NS5_IJNSW_ISF_SC_EES1N_EEESI_SJ_SI_SJ_NS1I_6fusion15FusionCallbacksIS1M_NS1P_17LinearCombinationISI_fSI_fLNS_15FloatRoundStyleE2EEESH_S1O_JEEENS4_5SM1004TMEM4LOAD26SM100_TMEM_LOAD_16dp32b32xES14_NS15_INS16_ILi2ELi4ELi3EEES19_NSW_INS5_IJS1A_SF_EEENS5_IJSF_SC_EEEEEEENS4_39AutoVectorizingCopyWithAssumedAlignmentILi128EEENS4_14SM90_TMA_STOREES23_S25_S25_EEEvvEEEEvNT_6ParamsE --------------------------
	.section	.nv.shared._ZN7cutlass13device_kernelINS_4gemm6kernel13GemmUniversalIN4cute5tupleIJiiiiEEENS1_10collective13CollectiveMmaINS1_35MainloopSm100TmaUmmaWarpSpecializedILi54ELi2ELi4ENS5_IJNS4_1CILi2EEENSA_ILi1EEESC_EEEEENS5_IJNSA_ILi64EEESF_NSA_ILi32EEEEEENS_12float_e4m3_tENS5_IJlSC_lEEESI_SJ_NS4_8TiledMMAINS4_8MMA_AtomIJNS4_10MMA_TraitsINS4_19SM100_MMA_F8F6F4_SSEJSI_SI_fSF_SF_NS4_17integral_constantINS4_4UMMA5MajorELSQ_0EEESR_NSO_INSP_7ScaleInELSS_0EEEST_EEEEEENS4_6LayoutINS5_IJSC_SC_SC_EEENS5_IJNSA_ILi0EEESY_SY_EEEEENS5_IJNS4_10UnderscoreES11_S11_EEEEENS4_13SM90_TMA_LOADENS4_14ComposedLayoutINS4_7SwizzleILi1ELi4ELi3EEENS4_18smem_ptr_flag_bitsILi8EEENSW_INS5_IJNSA_ILi8EEESG_EEENS5_IJSG_SC_EEEEEEEvNS4_8identityENS4_23SM90_TMA_LOAD_MULTICASTES1E_vS1F_EENS_8epilogue10collective18CollectiveEpilogueINS1I_23Sm100TmaWarpSpecializedILi1ELi1ELi32ELb0ELb0EEEJSH_NS5_IJNSW_ISF_SC_EES1N_EEESI_SJ_SI_SJ_NS1I_6fusion15FusionCallbacksIS1M_NS1P_17LinearCombinationISI_fSI_fLNS_15FloatRoundStyleE2EEESH_S1O_JEEENS4_5SM1004TMEM4LOAD26SM100_TMEM_LOAD_16dp32b32xES14_NS15_INS16_ILi2ELi4ELi3EEES19_NSW_INS5_IJS1A_SF_EEENS5_IJSF_SC_EEEEEEENS4_39AutoVectorizingCopyWithAssumedAlignmentILi128EEENS4_14SM90_TMA_STOREES23_S25_S25_EEEvvEEEEvNT_6ParamsE,"aw",@nobits
	.sectionflags	@""
	.align	16
	.zero		1024


//--------------------- .nv.shared.reserved.0     --------------------------
	.section	.nv.shared.reserved.0,"aw",@nobits
	.weak		__nv_reservedSMEM_offset_0_alias
	.size		__nv_reservedSMEM_offset_0_alias, 0, 64
	.other		__nv_reservedSMEM_offset_0_alias,@"STO_CUDA_RESERVED_SHARED STV_DEFAULT"
__nv_reservedSMEM_offset_0_alias:
	.zero		0
.nv.shared.reserved.0:
	.zero		64
	.weak		__nv_reservedSMEM_tcgen05_partition
	.type		__nv_reservedSMEM_tcgen05_partition,@object
	.size		__nv_reservedSMEM_tcgen05_partition,(.L_0 - __nv_reservedSMEM_tcgen05_partition)
__nv_reservedSMEM_tcgen05_partition:
	.zero		32
.L_0:


//--------------------- .nv.global                --------------------------
	.section	.nv.global,"aw",@nobits
.nv.global:
	.type		_ZN39_INTERNAL_d131d426_4_k_cu_e3ba115c_81244cute1_E,@object
	.size		_ZN39_INTERNAL_d131d426_4_k_cu_e3ba115c_81244cute1_E,(_ZN39_INTERNAL_d131d426_4_k_cu_e3ba115c_81244cuda3std3__45__cpo6cbeginE - _ZN39_INTERNAL_d131d426_4_k_cu_e3ba115c_81244cute1_E)
_ZN39_INTERNAL_d131d426_4_k_cu_e3ba115c_81244cute1_E:
	.zero		1
	.type		_ZN39_INTERNAL_d131d426_4_k_cu_e3ba115c_81244cuda3std3__45__cpo6cbeginE,@object
	.size		_ZN39_INTERNAL_d131d426_4_k_cu_e3ba115c_81244cuda3std3__45__cpo6cbeginE,(_ZN39_INTERNAL_d131d426_4_k_cu_e3ba115c_81244cuda3std3__48in_placeE - _ZN39_INTERNAL_d131d426_4_k_cu_e3ba115c_81244cuda3std3__45__cpo6cbeginE)
_ZN39_INTERNAL_d131d426_4_k_cu_e3ba115c_81244cuda3std3__45__cpo6cbeginE:
	.zero		1
	.type		_ZN39_INTERNAL_d131d426_4_k_cu_e3ba115c_81244cuda3std3__48in_placeE,@object
	.size		_ZN39_INTERNAL_d131d426_4_k_cu_e3ba115c_81244cuda3std3__48in_placeE,(_ZN39_INTERNAL_d131d426_4_k_cu_e3ba115c_81244cuda3std6ranges3__45__cpo9iter_moveE - _ZN39_INTERNAL_d131d426_4_k_cu_e3ba115c_81244cuda3std3__48in_placeE)
_ZN39_INTERNAL_d131d426_4_k_cu_e3ba115c_81244cuda3std3__48in_placeE:
	.zero		1
	.type		_ZN39_INTERNAL_d131d426_4_k_cu_e3ba115c_81244cuda3std6ranges3__45__cpo9iter_moveE,@object
	.size		_ZN39_INTERNAL_d131d426_4_k_cu_e3ba115c_81244cuda3std6ranges3__45__cpo9iter_moveE,(_ZN39_INTERNAL_d131d426_4_k_cu_e3ba115c_81244cuda3std3__45__cpo5beginE - _ZN39_INTERNAL_d131d426_4_k_cu_e3ba115c_81244cuda3std6ranges3__45__cpo9iter_moveE)
_ZN39_INTERNAL_d131d426_4_k_cu_e3ba115c_81244cuda3std6ranges3__45__cpo9iter_moveE:
	.zero		1
	.type		_ZN39_INTERNAL_d131d426_4_k_cu_e3ba115c_81244cuda3std3__45__cpo5beginE,@object
	.size		_ZN39_INTERNAL_d131d426_4_k_cu_e3ba115c_81244cuda3std3__45__cpo5beginE,(_ZN39_INTERNAL_d131d426_4_k_cu_e3ba115c_81244cuda3std3__441_GLOBAL__N__d131d426_4_k_cu_e3ba115c_81246ignoreE - _ZN39_INTERNAL_d131d426_4_k_cu_e3ba115c_81244cuda3std3__45__cpo5beginE)
_ZN39_INTERNAL_d131d426_4_k_cu_e3ba115c_81244cuda3std3__45__cpo5beginE:
	.zero		1
	.type		_ZN39_INTERNAL_d131d426_4_k_cu_e3ba115c_81244cuda3std3__441_GLOBAL__N__d131d426_4_k_cu_e3ba115c_81246ignoreE,@object
	.size		_ZN39_INTERNAL_d131d426_4_k_cu_e3ba115c_81244cuda3std3__441_GLOBAL__N__d131d426_4_k_cu_e3ba115c_81246ignoreE,(_ZN39_INTERNAL_d131d426_4_k_cu_e3ba115c_81244cute7productE - _ZN39_INTERNAL_d131d426_4_k_cu_e3ba115c_81244cuda3std3__441_GLOBAL__N__d131d426_4_k_cu_e3ba115c_81246ignoreE)
_ZN39_INTERNAL_d131d426_4_k_cu_e3ba115c_81244cuda3std3__441_GLOBAL__N__d131d426_4_k_cu_e3ba115c_81246ignoreE:
	.zero		1
	.type		_ZN39_INTERNAL_d131d426_4_k_cu_e3ba115c_81244cute7productE,@object
	.size		_ZN39_INTERNAL_d131d426_4_k_cu_e3ba115c_81244cute7productE,(_ZN39_INTERNAL_d131d426_4_k_cu_e3ba115c_81244cuda3std3__45__cpo3endE - _ZN39_INTERNAL_d131d426_4_k_cu_e3ba115c_81244cute7productE)
_ZN39_INTERNAL_d131d426_4_k_cu_e3ba115c_81244cute7productE:
	.zero		1
	.type		_ZN39_INTERNAL_d131d426_4_k_cu_e3ba115c_81244cuda3std3__45__cpo3endE,@object
	.size		_ZN39_INTERNAL_d131d426_4_k_cu_e3ba115c_81244cuda3std3__45__cpo3endE,(_ZN39_INTERNAL_d131d426_4_k_cu_e3ba115c_81244cuda3std3__419piecewise_constructE - _ZN39_INTERNAL_d131d426_4_k_cu_e3ba115c_81244cuda3std3__45__cpo3endE)
_ZN39_INTERNAL_d131d426_4_k_cu_e3ba115c_81244cuda3std3__45__cpo3endE:
	.zero		1
	.type		_ZN39_INTERNAL_d131d426_4_k_cu_e3ba115c_81244cuda3std3__419piecewise_constructE,@object
	.size		_ZN39_INTERNAL_d131d426_4_k_cu_e3ba115c_81244cuda3std3__419piecewise_constructE,(_ZN39_INTERNAL_d131d426_4_k_cu_e3ba115c_81244cuda3std3__45__cpo4cendE - _ZN39_INTERNAL_d131d426_4_k_cu_e3ba115c_81244cuda3std3__419piecewise_constructE)
_ZN39_INTERNAL_d131d426_4_k_cu_e3ba115c_81244cuda3std3__419piecewise_constructE:
	.zero		1
	.type		_ZN39_INTERNAL_d131d426_4_k_cu_e3ba115c_81244cuda3std3__45__cpo4cendE,@object
	.size		_ZN39_INTERNAL_d131d426_4_k_cu_e3ba115c_81244cuda3std3__45__cpo4cendE,(_ZN39_INTERNAL_d131d426_4_k_cu_e3ba115c_81244cuda3std6ranges3__45__cpo4swapE - _ZN39_INTERNAL_d131d426_4_k_cu_e3ba115c_81244cuda3std3__45__cpo4cendE)
_ZN39_INTERNAL_d131d426_4_k_cu_e3ba115c_81244cuda3std3__45__cpo4cendE:
	.zero		1
	.type		_ZN39_INTERNAL_d131d426_4_k_cu_e3ba115c_81244cuda3std6ranges3__45__cpo4swapE,@object
	.size		_ZN39_INTERNAL_d131d426_4_k_cu_e3ba115c_81244cuda3std6ranges3__45__cpo4swapE,(.L_10 - _ZN39_INTERNAL_d131d426_4_k_cu_e3ba115c_81244cuda3std6ranges3__45__cpo4swapE)
_ZN39_INTERNAL_d131d426_4_k_cu_e3ba115c_81244cuda3std6ranges3__45__cpo4swapE:
	.zero		1
.L_10:


//--------------------- .nv.constant0._ZN7cutlass13device_kernelINS_4gemm6kernel13GemmUniversalIN4cute5tupleIJiiiiEEENS1_10collective13CollectiveMmaINS1_35MainloopSm100TmaUmmaWarpSpecializedILi54ELi2ELi4ENS5_IJNS4_1CILi2EEENSA_ILi1EEESC_EEEEENS5_IJNSA_ILi64EEESF_NSA_ILi32EEEEEENS_12float_e4m3_tENS5_IJlSC_lEEESI_SJ_NS4_8TiledMMAINS4_8MMA_AtomIJNS4_10MMA_TraitsINS4_19SM100_MMA_F8F6F4_SSEJSI_SI_fSF_SF_NS4_17integral_constantINS4_4UMMA5MajorELSQ_0EEESR_NSO_INSP_7ScaleInELSS_0EEEST_EEEEEENS4_6LayoutINS5_IJSC_SC_SC_EEENS5_IJNSA_ILi0EEESY_SY_EEEEENS5_IJNS4_10UnderscoreES11_S11_EEEEENS4_13SM90_TMA_LOADENS4_14ComposedLayoutINS4_7SwizzleILi1ELi4ELi3EEENS4_18smem_ptr_flag_bitsILi8EEENSW_INS5_IJNSA_ILi8EEESG_EEENS5_IJSG_SC_EEEEEEEvNS4_8identityENS4_23SM90_TMA_LOAD_MULTICASTES1E_vS1F_EENS_8epilogue10collective18CollectiveEpilogueINS1I_23Sm100TmaWarpSpecializedILi1ELi1ELi32ELb0ELb0EEEJSH_NS5_IJNSW_ISF_SC_EES1N_EEESI_SJ_SI_SJ_NS1I_6fusion15FusionCallbacksIS1M_NS1P_17LinearCombinationISI_fSI_fLNS_15FloatRoundStyleE2EEESH_S1O_JEEENS4_5SM1004TMEM4LOAD26SM100_TMEM_LOAD_16dp32b32xES14_NS15_INS16_ILi2ELi4ELi3EEES19_NSW_INS5_IJS1A_SF_EEENS5_IJSF_SC_EEEEEEENS4_39AutoVectorizingCopyWithAssumedAlignmentILi128EEENS4_14SM90_TMA_STOREES23_S25_S25_EEEvvEEEEvNT_6ParamsE --------------------------
	.section	.nv.constant0._ZN7cutlass13device_kernelINS_4gemm6kernel13GemmUniversalIN4cute5tupleIJiiiiEEENS1_10collective13CollectiveMmaINS1_35MainloopSm100TmaUmmaWarpSpecializedILi54ELi2ELi4ENS5_IJNS4_1CILi2EEENSA_ILi1EEESC_EEEEENS5_IJNSA_ILi64EEESF_NSA_ILi32EEEEEENS_12float_e4m3_tENS5_IJlSC_lEEESI_SJ_NS4_8TiledMMAINS4_8MMA_AtomIJNS4_10MMA_TraitsINS4_19SM100_MMA_F8F6F4_SSEJSI_SI_fSF_SF_NS4_17integral_constantINS4_4UMMA5MajorELSQ_0EEESR_NSO_INSP_7ScaleInELSS_0EEEST_EEEEEENS4_6LayoutINS5_IJSC_SC_SC_EEENS5_IJNSA_ILi0EEESY_SY_EEEEENS5_IJNS4_10UnderscoreES11_S11_EEEEENS4_13SM90_TMA_LOADENS4_14ComposedLayoutINS4_7SwizzleILi1ELi4ELi3EEENS4_18smem_ptr_flag_bitsILi8EEENSW_INS5_IJNSA_ILi8EEESG_EEENS5_IJSG_SC_EEEEEEEvNS4_8identityENS4_23SM90_TMA_LOAD_MULTICASTES1E_vS1F_EENS_8epilogue10collective18CollectiveEpilogueINS1I_23Sm100TmaWarpSpecializedILi1ELi1ELi32ELb0ELb0EEEJSH_NS5_IJNSW_ISF_SC_EES1N_EEESI_SJ_SI_SJ_NS1I_6fusion15FusionCallbacksIS1M_NS1P_17LinearCombinationISI_fSI_fLNS_15FloatRoundStyleE2EEESH_S1O_JEEENS4_5SM1004TMEM4LOAD26SM100_TMEM_LOAD_16dp32b32xES14_NS15_INS16_ILi2ELi4ELi3EEES19_NSW_INS5_IJS1A_SF_EEENS5_IJSF_SC_EEEEEEENS4_39AutoVectorizingCopyWithAssumedAlignmentILi128EEENS4_14SM90_TMA_STOREES23_S25_S25_EEEvvEEEEvNT_6ParamsE,"a",@progbits
	.sectionflags	@""
	.align	4
.nv.constant0._ZN7cutlass13device_kernelINS_4gemm6kernel13GemmUniversalIN4cute5tupleIJiiiiEEENS1_10collective13CollectiveMmaINS1_35MainloopSm100TmaUmmaWarpSpecializedILi54ELi2ELi4ENS5_IJNS4_1CILi2EEENSA_ILi1EEESC_EEEEENS5_IJNSA_ILi64EEESF_NSA_ILi32EEEEEENS_12float_e4m3_tENS5_IJlSC_lEEESI_SJ_NS4_8TiledMMAINS4_8MMA_AtomIJNS4_10MMA_TraitsINS4_19SM100_MMA_F8F6F4_SSEJSI_SI_fSF_SF_NS4_17integral_constantINS4_4UMMA5MajorELSQ_0EEESR_NSO_INSP_7ScaleInELSS_0EEEST_EEEEEENS4_6LayoutINS5_IJSC_SC_SC_EEENS5_IJNSA_ILi0EEESY_SY_EEEEENS5_IJNS4_10UnderscoreES11_S11_EEEEENS4_13SM90_TMA_LOADENS4_14ComposedLayoutINS4_7SwizzleILi1ELi4ELi3EEENS4_18smem_ptr_flag_bitsILi8EEENSW_INS5_IJNSA_ILi8EEESG_EEENS5_IJSG_SC_EEEEEEEvNS4_8identityENS4_23SM90_TMA_LOAD_MULTICASTES1E_vS1F_EENS_8epilogue10collective18CollectiveEpilogueINS1I_23Sm100TmaWarpSpecializedILi1ELi1ELi32ELb0ELb0EEEJSH_NS5_IJNSW_ISF_SC_EES1N_EEESI_SJ_SI_SJ_NS1I_6fusion15FusionCallbacksIS1M_NS1P_17LinearCombinationISI_fSI_fLNS_15FloatRoundStyleE2EEESH_S1O_JEEENS4_5SM1004TMEM4LOAD26SM100_TMEM_LOAD_16dp32b32xES14_NS15_INS16_ILi2ELi4ELi3EEES19_NSW_INS5_IJS1A_SF_EEENS5_IJSF_SC_EEEEEEENS4_39AutoVectorizingCopyWithAssumedAlignmentILi128EEENS4_14SM90_TMA_STOREES23_S25_S25_EEEvvEEEEvNT_6ParamsE:
	.zero		2944


//--------------------- SYMBOLS --------------------------

	.type		.nv.reservedSmem.offset0,@object
	.size		.nv.reservedSmem.offset0,0x4
	.type		.nv.reservedSmem.cap,@object
	.size		.nv.reservedSmem.cap,0x4
	.type		__assertfail,@function
